//
// Generated by NVIDIA NVVM Compiler
//
// Compiler Build ID: CL-36424714
// Cuda compilation tools, release 13.0, V13.0.88
// Based on NVVM 20.0.0
//

.version 9.0
.target sm_100
.address_size 64

	// .globl	_Z39flashattn_warp_full_softmax_v12d_fixed2PK6__halfS1_S1_Pfiif
// _ZZ39flashattn_warp_full_softmax_v12d_fixed2PK6__halfS1_S1_PfiifE2sK has been demoted
// _ZZ39flashattn_warp_full_softmax_v12d_fixed2PK6__halfS1_S1_PfiifE2sV has been demoted

.visible .entry _Z39flashattn_warp_full_softmax_v12d_fixed2PK6__halfS1_S1_Pfiif(
	.param .u64 .ptr .align 1 _Z39flashattn_warp_full_softmax_v12d_fixed2PK6__halfS1_S1_Pfiif_param_0,
	.param .u64 .ptr .align 1 _Z39flashattn_warp_full_softmax_v12d_fixed2PK6__halfS1_S1_Pfiif_param_1,
	.param .u64 .ptr .align 1 _Z39flashattn_warp_full_softmax_v12d_fixed2PK6__halfS1_S1_Pfiif_param_2,
	.param .u64 .ptr .align 1 _Z39flashattn_warp_full_softmax_v12d_fixed2PK6__halfS1_S1_Pfiif_param_3,
	.param .u32 _Z39flashattn_warp_full_softmax_v12d_fixed2PK6__halfS1_S1_Pfiif_param_4,
	.param .u32 _Z39flashattn_warp_full_softmax_v12d_fixed2PK6__halfS1_S1_Pfiif_param_5,
	.param .f32 _Z39flashattn_warp_full_softmax_v12d_fixed2PK6__halfS1_S1_Pfiif_param_6
)
{
	.reg .pred 	%p<125>;
	.reg .b16 	%rs<104>;
	.reg .b32 	%r<354>;
	.reg .b32 	%f<507>;
	.reg .b64 	%rd<38>;
	// demoted variable
	.shared .align 2 .b8 _ZZ39flashattn_warp_full_softmax_v12d_fixed2PK6__halfS1_S1_PfiifE2sK[1024];
	// demoted variable
	.shared .align 2 .b8 _ZZ39flashattn_warp_full_softmax_v12d_fixed2PK6__halfS1_S1_PfiifE2sV[1024];
	ld.param.u64 	%rd12, [_Z39flashattn_warp_full_softmax_v12d_fixed2PK6__halfS1_S1_Pfiif_param_0];
	ld.param.u64 	%rd9, [_Z39flashattn_warp_full_softmax_v12d_fixed2PK6__halfS1_S1_Pfiif_param_1];
	ld.param.u64 	%rd10, [_Z39flashattn_warp_full_softmax_v12d_fixed2PK6__halfS1_S1_Pfiif_param_2];
	ld.param.u32 	%r13, [_Z39flashattn_warp_full_softmax_v12d_fixed2PK6__halfS1_S1_Pfiif_param_4];
	ld.param.u32 	%r12, [_Z39flashattn_warp_full_softmax_v12d_fixed2PK6__halfS1_S1_Pfiif_param_5];
	cvta.to.global.u64 	%rd13, %rd12;
	mov.u32 	%r14, %tid.x;
	shr.u32 	%r15, %r14, 5;
	and.b32  	%r352, %r14, 31;
	mov.u32 	%r16, %ctaid.x;
	mov.u32 	%r17, %ctaid.y;
	shl.b32 	%r19, %r17, 2;
	cvt.u64.u32 	%rd14, %r16;
	cvt.s64.s32 	%rd15, %r13;
	mul.lo.s64 	%rd16, %rd15, %rd14;
	shl.b64 	%rd17, %rd16, 5;
	add.s64 	%rd1, %rd13, %rd17;
	cvt.s64.s32 	%rd18, %r12;
	mul.lo.s64 	%rd19, %rd14, %rd18;
	shl.b64 	%rd2, %rd19, 5;
	add.s32 	%r20, %r15, %r19;
	add.s32 	%r3, %r20, -1;
	add.s32 	%r21, %r14, -32;
	setp.lt.u32 	%p2, %r21, 128;
	setp.lt.s32 	%p3, %r3, %r13;
	and.pred  	%p1, %p2, %p3;
	not.pred 	%p4, %p1;
	mov.f32 	%f128, 0f00000000;
	// begin inline asm
	{  cvt.rn.f16.f32 %rs4, %f128;}

	// end inline asm
	setp.gt.u32 	%p5, %r352, 15;
	or.pred  	%p6, %p4, %p5;
	mov.u16 	%rs103, %rs4;
	@%p6 bra 	$L__BB0_2;
	shl.b32 	%r22, %r3, 4;
	add.s32 	%r23, %r22, %r352;
	mul.wide.s32 	%rd20, %r23, 2;
	add.s64 	%rd21, %rd1, %rd20;
	ld.global.nc.u16 	%rs103, [%rd21];
$L__BB0_2:
	setp.lt.s32 	%p7, %r12, 1;
	mov.f32 	%f506, 0f358637BD;
	mov.f32 	%f472, 0f00000000;
	mov.f32 	%f473, %f472;
	mov.f32 	%f474, %f472;
	mov.f32 	%f475, %f472;
	mov.f32 	%f476, %f472;
	mov.f32 	%f477, %f472;
	mov.f32 	%f478, %f472;
	mov.f32 	%f479, %f472;
	mov.f32 	%f480, %f472;
	mov.f32 	%f481, %f472;
	mov.f32 	%f482, %f472;
	mov.f32 	%f483, %f472;
	mov.f32 	%f484, %f472;
	mov.f32 	%f485, %f472;
	mov.f32 	%f486, %f472;
	mov.f32 	%f487, %f472;
	@%p7 bra 	$L__BB0_50;
	and.b32  	%r25, %r14, 31;
	mul.wide.u32 	%rd22, %r25, 32;
	add.s64 	%rd23, %rd2, %rd22;
	add.s64 	%rd24, %rd23, 16;
	cvta.to.global.u64 	%rd25, %rd9;
	add.s64 	%rd37, %rd25, %rd24;
	cvta.to.global.u64 	%rd26, %rd10;
	add.s64 	%rd36, %rd26, %rd24;
	mov.f32 	%f488, 0fF149F2CA;
	mov.b32 	%r353, 0;
	mov.f32 	%f472, 0f00000000;
	shl.b32 	%r27, %r14, 5;
	and.b32  	%r28, %r27, 992;
	mov.f32 	%f489, %f472;
$L__BB0_4:
	mov.f32 	%f18, %f488;
	mov.f32 	%f17, %f489;
	mov.f32 	%f16, %f487;
	mov.f32 	%f15, %f486;
	mov.f32 	%f14, %f485;
	mov.f32 	%f13, %f484;
	mov.f32 	%f12, %f483;
	mov.f32 	%f11, %f482;
	mov.f32 	%f10, %f481;
	mov.f32 	%f9, %f480;
	mov.f32 	%f8, %f479;
	mov.f32 	%f7, %f478;
	mov.f32 	%f6, %f477;
	mov.f32 	%f5, %f476;
	mov.f32 	%f4, %f475;
	mov.f32 	%f3, %f474;
	mov.f32 	%f2, %f473;
	mov.f32 	%f1, %f472;
	mov.u32 	%r29, _ZZ39flashattn_warp_full_softmax_v12d_fixed2PK6__halfS1_S1_PfiifE2sV;
	add.s32 	%r7, %r29, %r28;
	mov.u32 	%r30, _ZZ39flashattn_warp_full_softmax_v12d_fixed2PK6__halfS1_S1_PfiifE2sK;
	add.s32 	%r8, %r30, %r28;
	setp.gt.u32 	%p8, %r14, 31;
	@%p8 bra 	$L__BB0_8;
	setp.ge.s32 	%p9, %r352, %r12;
	@%p9 bra 	$L__BB0_7;
	ld.global.nc.u16 	%rs5, [%rd37+-16];
	st.shared.u16 	[%r8], %rs5;
	ld.global.nc.u16 	%rs6, [%rd37+-14];
	st.shared.u16 	[%r8+2], %rs6;
	ld.global.nc.u16 	%rs7, [%rd37+-12];
	st.shared.u16 	[%r8+4], %rs7;
	ld.global.nc.u16 	%rs8, [%rd37+-10];
	st.shared.u16 	[%r8+6], %rs8;
	ld.global.nc.u16 	%rs9, [%rd37+-8];
	st.shared.u16 	[%r8+8], %rs9;
	ld.global.nc.u16 	%rs10, [%rd37+-6];
	st.shared.u16 	[%r8+10], %rs10;
	ld.global.nc.u16 	%rs11, [%rd37+-4];
	st.shared.u16 	[%r8+12], %rs11;
	ld.global.nc.u16 	%rs12, [%rd37+-2];
	st.shared.u16 	[%r8+14], %rs12;
	ld.global.nc.u16 	%rs13, [%rd37];
	st.shared.u16 	[%r8+16], %rs13;
	ld.global.nc.u16 	%rs14, [%rd37+2];
	st.shared.u16 	[%r8+18], %rs14;
	ld.global.nc.u16 	%rs15, [%rd37+4];
	st.shared.u16 	[%r8+20], %rs15;
	ld.global.nc.u16 	%rs16, [%rd37+6];
	st.shared.u16 	[%r8+22], %rs16;
	ld.global.nc.u16 	%rs17, [%rd37+8];
	st.shared.u16 	[%r8+24], %rs17;
	ld.global.nc.u16 	%rs18, [%rd37+10];
	st.shared.u16 	[%r8+26], %rs18;
	ld.global.nc.u16 	%rs19, [%rd37+12];
	st.shared.u16 	[%r8+28], %rs19;
	ld.global.nc.u16 	%rs20, [%rd37+14];
	st.shared.u16 	[%r8+30], %rs20;
	ld.global.nc.u16 	%rs21, [%rd36+-16];
	st.shared.u16 	[%r7], %rs21;
	ld.global.nc.u16 	%rs22, [%rd36+-14];
	st.shared.u16 	[%r7+2], %rs22;
	ld.global.nc.u16 	%rs23, [%rd36+-12];
	st.shared.u16 	[%r7+4], %rs23;
	ld.global.nc.u16 	%rs24, [%rd36+-10];
	st.shared.u16 	[%r7+6], %rs24;
	ld.global.nc.u16 	%rs25, [%rd36+-8];
	st.shared.u16 	[%r7+8], %rs25;
	ld.global.nc.u16 	%rs26, [%rd36+-6];
	st.shared.u16 	[%r7+10], %rs26;
	ld.global.nc.u16 	%rs27, [%rd36+-4];
	st.shared.u16 	[%r7+12], %rs27;
	ld.global.nc.u16 	%rs28, [%rd36+-2];
	st.shared.u16 	[%r7+14], %rs28;
	ld.global.nc.u16 	%rs29, [%rd36];
	st.shared.u16 	[%r7+16], %rs29;
	ld.global.nc.u16 	%rs30, [%rd36+2];
	st.shared.u16 	[%r7+18], %rs30;
	ld.global.nc.u16 	%rs31, [%rd36+4];
	st.shared.u16 	[%r7+20], %rs31;
	ld.global.nc.u16 	%rs32, [%rd36+6];
	st.shared.u16 	[%r7+22], %rs32;
	ld.global.nc.u16 	%rs33, [%rd36+8];
	st.shared.u16 	[%r7+24], %rs33;
	ld.global.nc.u16 	%rs34, [%rd36+10];
	st.shared.u16 	[%r7+26], %rs34;
	ld.global.nc.u16 	%rs35, [%rd36+12];
	st.shared.u16 	[%r7+28], %rs35;
	ld.global.nc.u16 	%rs36, [%rd36+14];
	st.shared.u16 	[%r7+30], %rs36;
	bra.uni 	$L__BB0_8;
$L__BB0_7:
	st.shared.u16 	[%r8], %rs4;
	st.shared.u16 	[%r8+2], %rs4;
	st.shared.u16 	[%r8+4], %rs4;
	st.shared.u16 	[%r8+6], %rs4;
	st.shared.u16 	[%r8+8], %rs4;
	st.shared.u16 	[%r8+10], %rs4;
	st.shared.u16 	[%r8+12], %rs4;
	st.shared.u16 	[%r8+14], %rs4;
	st.shared.u16 	[%r8+16], %rs4;
	st.shared.u16 	[%r8+18], %rs4;
	st.shared.u16 	[%r8+20], %rs4;
	st.shared.u16 	[%r8+22], %rs4;
	st.shared.u16 	[%r8+24], %rs4;
	st.shared.u16 	[%r8+26], %rs4;
	st.shared.u16 	[%r8+28], %rs4;
	st.shared.u16 	[%r8+30], %rs4;
	st.shared.u16 	[%r7], %rs4;
	st.shared.u16 	[%r7+2], %rs4;
	st.shared.u16 	[%r7+4], %rs4;
	st.shared.u16 	[%r7+6], %rs4;
	st.shared.u16 	[%r7+8], %rs4;
	st.shared.u16 	[%r7+10], %rs4;
	st.shared.u16 	[%r7+12], %rs4;
	st.shared.u16 	[%r7+14], %rs4;
	st.shared.u16 	[%r7+16], %rs4;
	st.shared.u16 	[%r7+18], %rs4;
	st.shared.u16 	[%r7+20], %rs4;
	st.shared.u16 	[%r7+22], %rs4;
	st.shared.u16 	[%r7+24], %rs4;
	st.shared.u16 	[%r7+26], %rs4;
	st.shared.u16 	[%r7+28], %rs4;
	st.shared.u16 	[%r7+30], %rs4;
$L__BB0_8:
	bar.sync 	0;
	mov.f32 	%f472, %f1;
	mov.f32 	%f473, %f2;
	mov.f32 	%f474, %f3;
	mov.f32 	%f475, %f4;
	mov.f32 	%f476, %f5;
	mov.f32 	%f477, %f6;
	mov.f32 	%f478, %f7;
	mov.f32 	%f479, %f8;
	mov.f32 	%f480, %f9;
	mov.f32 	%f481, %f10;
	mov.f32 	%f482, %f11;
	mov.f32 	%f483, %f12;
	mov.f32 	%f484, %f13;
	mov.f32 	%f485, %f14;
	mov.f32 	%f486, %f15;
	mov.f32 	%f487, %f16;
	mov.f32 	%f488, %f18;
	mov.f32 	%f489, %f17;
	@%p4 bra 	$L__BB0_48;
	setp.ge.s32 	%p11, %r352, %r12;
	mov.f32 	%f454, 0fF149F2CA;
	@%p11 bra 	$L__BB0_11;
	ld.param.f32 	%f435, [_Z39flashattn_warp_full_softmax_v12d_fixed2PK6__halfS1_S1_Pfiif_param_6];
	// begin inline asm
	{  mov.b32 %r31, {%rs103,%rs103};}

	// end inline asm
	// begin inline asm
	{mov.u32 %r32, WARP_SZ;
}
	// end inline asm
	shl.b32 	%r129, %r32, 8;
	add.s32 	%r126, %r129, -8161;
	mov.b32 	%r35, 0;
	mov.b32 	%r127, -1;
	// begin inline asm
	{shfl.sync.idx.b32 %r33,%r31,%r35,%r126,%r127;
}
	// end inline asm
	// begin inline asm
	{.reg .f16 low,high;
 mov.b32 {low,high}, %r33;
 mov.b16 %rs39, low;}
	// end inline asm
	// begin inline asm
	{  cvt.f32.f16 %f134, %rs39;}

	// end inline asm
	ld.shared.u16 	%rs41, [%r8];
	// begin inline asm
	{  cvt.f32.f16 %f135, %rs41;}

	// end inline asm
	fma.rn.f32 	%f166, %f134, %f135, 0f00000000;
	mov.b32 	%r41, 1;
	// begin inline asm
	{shfl.sync.idx.b32 %r39,%r31,%r41,%r126,%r127;
}
	// end inline asm
	// begin inline asm
	{.reg .f16 low,high;
 mov.b32 {low,high}, %r39;
 mov.b16 %rs42, low;}
	// end inline asm
	// begin inline asm
	{  cvt.f32.f16 %f136, %rs42;}

	// end inline asm
	ld.shared.u16 	%rs44, [%r8+2];
	// begin inline asm
	{  cvt.f32.f16 %f137, %rs44;}

	// end inline asm
	fma.rn.f32 	%f167, %f136, %f137, %f166;
	mov.b32 	%r47, 2;
	// begin inline asm
	{shfl.sync.idx.b32 %r45,%r31,%r47,%r126,%r127;
}
	// end inline asm
	// begin inline asm
	{.reg .f16 low,high;
 mov.b32 {low,high}, %r45;
 mov.b16 %rs45, low;}
	// end inline asm
	// begin inline asm
	{  cvt.f32.f16 %f138, %rs45;}

	// end inline asm
	ld.shared.u16 	%rs47, [%r8+4];
	// begin inline asm
	{  cvt.f32.f16 %f139, %rs47;}

	// end inline asm
	fma.rn.f32 	%f168, %f138, %f139, %f167;
	mov.b32 	%r53, 3;
	// begin inline asm
	{shfl.sync.idx.b32 %r51,%r31,%r53,%r126,%r127;
}
	// end inline asm
	// begin inline asm
	{.reg .f16 low,high;
 mov.b32 {low,high}, %r51;
 mov.b16 %rs48, low;}
	// end inline asm
	// begin inline asm
	{  cvt.f32.f16 %f140, %rs48;}

	// end inline asm
	ld.shared.u16 	%rs50, [%r8+6];
	// begin inline asm
	{  cvt.f32.f16 %f141, %rs50;}

	// end inline asm
	fma.rn.f32 	%f169, %f140, %f141, %f168;
	mov.b32 	%r59, 4;
	// begin inline asm
	{shfl.sync.idx.b32 %r57,%r31,%r59,%r126,%r127;
}
	// end inline asm
	// begin inline asm
	{.reg .f16 low,high;
 mov.b32 {low,high}, %r57;
 mov.b16 %rs51, low;}
	// end inline asm
	// begin inline asm
	{  cvt.f32.f16 %f142, %rs51;}

	// end inline asm
	ld.shared.u16 	%rs53, [%r8+8];
	// begin inline asm
	{  cvt.f32.f16 %f143, %rs53;}

	// end inline asm
	fma.rn.f32 	%f170, %f142, %f143, %f169;
	mov.b32 	%r65, 5;
	// begin inline asm
	{shfl.sync.idx.b32 %r63,%r31,%r65,%r126,%r127;
}
	// end inline asm
	// begin inline asm
	{.reg .f16 low,high;
 mov.b32 {low,high}, %r63;
 mov.b16 %rs54, low;}
	// end inline asm
	// begin inline asm
	{  cvt.f32.f16 %f144, %rs54;}

	// end inline asm
	ld.shared.u16 	%rs56, [%r8+10];
	// begin inline asm
	{  cvt.f32.f16 %f145, %rs56;}

	// end inline asm
	fma.rn.f32 	%f171, %f144, %f145, %f170;
	mov.b32 	%r71, 6;
	// begin inline asm
	{shfl.sync.idx.b32 %r69,%r31,%r71,%r126,%r127;
}
	// end inline asm
	// begin inline asm
	{.reg .f16 low,high;
 mov.b32 {low,high}, %r69;
 mov.b16 %rs57, low;}
	// end inline asm
	// begin inline asm
	{  cvt.f32.f16 %f146, %rs57;}

	// end inline asm
	ld.shared.u16 	%rs59, [%r8+12];
	// begin inline asm
	{  cvt.f32.f16 %f147, %rs59;}

	// end inline asm
	fma.rn.f32 	%f172, %f146, %f147, %f171;
	mov.b32 	%r77, 7;
	// begin inline asm
	{shfl.sync.idx.b32 %r75,%r31,%r77,%r126,%r127;
}
	// end inline asm
	// begin inline asm
	{.reg .f16 low,high;
 mov.b32 {low,high}, %r75;
 mov.b16 %rs60, low;}
	// end inline asm
	// begin inline asm
	{  cvt.f32.f16 %f148, %rs60;}

	// end inline asm
	ld.shared.u16 	%rs62, [%r8+14];
	// begin inline asm
	{  cvt.f32.f16 %f149, %rs62;}

	// end inline asm
	fma.rn.f32 	%f173, %f148, %f149, %f172;
	mov.b32 	%r83, 8;
	// begin inline asm
	{shfl.sync.idx.b32 %r81,%r31,%r83,%r126,%r127;
}
	// end inline asm
	// begin inline asm
	{.reg .f16 low,high;
 mov.b32 {low,high}, %r81;
 mov.b16 %rs63, low;}
	// end inline asm
	// begin inline asm
	{  cvt.f32.f16 %f150, %rs63;}

	// end inline asm
	ld.shared.u16 	%rs65, [%r8+16];
	// begin inline asm
	{  cvt.f32.f16 %f151, %rs65;}

	// end inline asm
	fma.rn.f32 	%f174, %f150, %f151, %f173;
	mov.b32 	%r89, 9;
	// begin inline asm
	{shfl.sync.idx.b32 %r87,%r31,%r89,%r126,%r127;
}
	// end inline asm
	// begin inline asm
	{.reg .f16 low,high;
 mov.b32 {low,high}, %r87;
 mov.b16 %rs66, low;}
	// end inline asm
	// begin inline asm
	{  cvt.f32.f16 %f152, %rs66;}

	// end inline asm
	ld.shared.u16 	%rs68, [%r8+18];
	// begin inline asm
	{  cvt.f32.f16 %f153, %rs68;}

	// end inline asm
	fma.rn.f32 	%f175, %f152, %f153, %f174;
	mov.b32 	%r95, 10;
	// begin inline asm
	{shfl.sync.idx.b32 %r93,%r31,%r95,%r126,%r127;
}
	// end inline asm
	// begin inline asm
	{.reg .f16 low,high;
 mov.b32 {low,high}, %r93;
 mov.b16 %rs69, low;}
	// end inline asm
	// begin inline asm
	{  cvt.f32.f16 %f154, %rs69;}

	// end inline asm
	ld.shared.u16 	%rs71, [%r8+20];
	// begin inline asm
	{  cvt.f32.f16 %f155, %rs71;}

	// end inline asm
	fma.rn.f32 	%f176, %f154, %f155, %f175;
	mov.b32 	%r101, 11;
	// begin inline asm
	{shfl.sync.idx.b32 %r99,%r31,%r101,%r126,%r127;
}
	// end inline asm
	// begin inline asm
	{.reg .f16 low,high;
 mov.b32 {low,high}, %r99;
 mov.b16 %rs72, low;}
	// end inline asm
	// begin inline asm
	{  cvt.f32.f16 %f156, %rs72;}

	// end inline asm
	ld.shared.u16 	%rs74, [%r8+22];
	// begin inline asm
	{  cvt.f32.f16 %f157, %rs74;}

	// end inline asm
	fma.rn.f32 	%f177, %f156, %f157, %f176;
	mov.b32 	%r107, 12;
	// begin inline asm
	{shfl.sync.idx.b32 %r105,%r31,%r107,%r126,%r127;
}
	// end inline asm
	// begin inline asm
	{.reg .f16 low,high;
 mov.b32 {low,high}, %r105;
 mov.b16 %rs75, low;}
	// end inline asm
	// begin inline asm
	{  cvt.f32.f16 %f158, %rs75;}

	// end inline asm
	ld.shared.u16 	%rs77, [%r8+24];
	// begin inline asm
	{  cvt.f32.f16 %f159, %rs77;}

	// end inline asm
	fma.rn.f32 	%f178, %f158, %f159, %f177;
	mov.b32 	%r113, 13;
	// begin inline asm
	{shfl.sync.idx.b32 %r111,%r31,%r113,%r126,%r127;
}
	// end inline asm
	// begin inline asm
	{.reg .f16 low,high;
 mov.b32 {low,high}, %r111;
 mov.b16 %rs78, low;}
	// end inline asm
	// begin inline asm
	{  cvt.f32.f16 %f160, %rs78;}

	// end inline asm
	ld.shared.u16 	%rs80, [%r8+26];
	// begin inline asm
	{  cvt.f32.f16 %f161, %rs80;}

	// end inline asm
	fma.rn.f32 	%f179, %f160, %f161, %f178;
	mov.b32 	%r119, 14;
	// begin inline asm
	{shfl.sync.idx.b32 %r117,%r31,%r119,%r126,%r127;
}
	// end inline asm
	// begin inline asm
	{.reg .f16 low,high;
 mov.b32 {low,high}, %r117;
 mov.b16 %rs81, low;}
	// end inline asm
	// begin inline asm
	{  cvt.f32.f16 %f162, %rs81;}

	// end inline asm
	ld.shared.u16 	%rs83, [%r8+28];
	// begin inline asm
	{  cvt.f32.f16 %f163, %rs83;}

	// end inline asm
	fma.rn.f32 	%f180, %f162, %f163, %f179;
	mov.b32 	%r125, 15;
	// begin inline asm
	{shfl.sync.idx.b32 %r123,%r31,%r125,%r126,%r127;
}
	// end inline asm
	// begin inline asm
	{.reg .f16 low,high;
 mov.b32 {low,high}, %r123;
 mov.b16 %rs84, low;}
	// end inline asm
	// begin inline asm
	{  cvt.f32.f16 %f164, %rs84;}

	// end inline asm
	ld.shared.u16 	%rs86, [%r8+30];
	// begin inline asm
	{  cvt.f32.f16 %f165, %rs86;}

	// end inline asm
	fma.rn.f32 	%f181, %f164, %f165, %f180;
	mul.f32 	%f454, %f435, %f181;
$L__BB0_11:
	setp.ge.s32 	%p12, %r352, %r12;
	mov.b32 	%r130, %f454;
	shfl.sync.bfly.b32	%r131|%p13, %r130, 16, 31, -1;
	mov.b32 	%f183, %r131;
	max.f32 	%f184, %f454, %f183;
	mov.b32 	%r132, %f184;
	shfl.sync.bfly.b32	%r133|%p14, %r132, 8, 31, -1;
	mov.b32 	%f185, %r133;
	max.f32 	%f186, %f184, %f185;
	mov.b32 	%r134, %f186;
	shfl.sync.bfly.b32	%r135|%p15, %r134, 4, 31, -1;
	mov.b32 	%f187, %r135;
	max.f32 	%f188, %f186, %f187;
	mov.b32 	%r136, %f188;
	shfl.sync.bfly.b32	%r137|%p16, %r136, 2, 31, -1;
	mov.b32 	%f189, %r137;
	max.f32 	%f190, %f188, %f189;
	mov.b32 	%r138, %f190;
	shfl.sync.bfly.b32	%r139|%p17, %r138, 1, 31, -1;
	mov.b32 	%f191, %r139;
	max.f32 	%f21, %f190, %f191;
	mov.f32 	%f455, 0f00000000;
	@%p12 bra 	$L__BB0_13;
	sub.f32 	%f192, %f454, %f21;
	mul.f32 	%f193, %f192, 0f3FB8AA3B;
	ex2.approx.f32 	%f455, %f193;
$L__BB0_13:
	setp.ge.s32 	%p18, %r352, %r12;
	mov.b32 	%r140, %f455;
	shfl.sync.bfly.b32	%r141|%p19, %r140, 16, 31, -1;
	mov.b32 	%f195, %r141;
	add.f32 	%f196, %f455, %f195;
	mov.b32 	%r142, %f196;
	shfl.sync.bfly.b32	%r143|%p20, %r142, 8, 31, -1;
	mov.b32 	%f197, %r143;
	add.f32 	%f198, %f196, %f197;
	mov.b32 	%r144, %f198;
	shfl.sync.bfly.b32	%r145|%p21, %r144, 4, 31, -1;
	mov.b32 	%f199, %r145;
	add.f32 	%f200, %f198, %f199;
	mov.b32 	%r146, %f200;
	shfl.sync.bfly.b32	%r147|%p22, %r146, 2, 31, -1;
	mov.b32 	%f201, %r147;
	add.f32 	%f202, %f200, %f201;
	mov.b32 	%r148, %f202;
	shfl.sync.bfly.b32	%r149|%p23, %r148, 1, 31, -1;
	mov.b32 	%f203, %r149;
	add.f32 	%f24, %f202, %f203;
	mov.f32 	%f456, 0f00000000;
	@%p18 bra 	$L__BB0_15;
	ld.shared.u16 	%rs87, [%r7];
	// begin inline asm
	{  cvt.f32.f16 %f456, %rs87;}

	// end inline asm
$L__BB0_15:
	setp.ge.s32 	%p24, %r352, %r12;
	mul.f32 	%f206, %f455, %f456;
	mov.b32 	%r150, %f206;
	shfl.sync.bfly.b32	%r151|%p25, %r150, 16, 31, -1;
	mov.b32 	%f207, %r151;
	add.f32 	%f208, %f206, %f207;
	mov.b32 	%r152, %f208;
	shfl.sync.bfly.b32	%r153|%p26, %r152, 8, 31, -1;
	mov.b32 	%f209, %r153;
	add.f32 	%f210, %f208, %f209;
	mov.b32 	%r154, %f210;
	shfl.sync.bfly.b32	%r155|%p27, %r154, 4, 31, -1;
	mov.b32 	%f211, %r155;
	add.f32 	%f212, %f210, %f211;
	mov.b32 	%r156, %f212;
	shfl.sync.bfly.b32	%r157|%p28, %r156, 2, 31, -1;
	mov.b32 	%f213, %r157;
	add.f32 	%f214, %f212, %f213;
	mov.b32 	%r158, %f214;
	shfl.sync.bfly.b32	%r159|%p29, %r158, 1, 31, -1;
	mov.b32 	%f215, %r159;
	add.f32 	%f27, %f214, %f215;
	mov.f32 	%f457, 0f00000000;
	@%p24 bra 	$L__BB0_17;
	ld.shared.u16 	%rs88, [%r7+2];
	// begin inline asm
	{  cvt.f32.f16 %f457, %rs88;}

	// end inline asm
$L__BB0_17:
	setp.ge.s32 	%p30, %r352, %r12;
	mul.f32 	%f218, %f455, %f457;
	mov.b32 	%r160, %f218;
	shfl.sync.bfly.b32	%r161|%p31, %r160, 16, 31, -1;
	mov.b32 	%f219, %r161;
	add.f32 	%f220, %f218, %f219;
	mov.b32 	%r162, %f220;
	shfl.sync.bfly.b32	%r163|%p32, %r162, 8, 31, -1;
	mov.b32 	%f221, %r163;
	add.f32 	%f222, %f220, %f221;
	mov.b32 	%r164, %f222;
	shfl.sync.bfly.b32	%r165|%p33, %r164, 4, 31, -1;
	mov.b32 	%f223, %r165;
	add.f32 	%f224, %f222, %f223;
	mov.b32 	%r166, %f224;
	shfl.sync.bfly.b32	%r167|%p34, %r166, 2, 31, -1;
	mov.b32 	%f225, %r167;
	add.f32 	%f226, %f224, %f225;
	mov.b32 	%r168, %f226;
	shfl.sync.bfly.b32	%r169|%p35, %r168, 1, 31, -1;
	mov.b32 	%f227, %r169;
	add.f32 	%f30, %f226, %f227;
	mov.f32 	%f458, 0f00000000;
	@%p30 bra 	$L__BB0_19;
	ld.shared.u16 	%rs89, [%r7+4];
	// begin inline asm
	{  cvt.f32.f16 %f458, %rs89;}

	// end inline asm
$L__BB0_19:
	setp.ge.s32 	%p36, %r352, %r12;
	mul.f32 	%f230, %f455, %f458;
	mov.b32 	%r170, %f230;
	shfl.sync.bfly.b32	%r171|%p37, %r170, 16, 31, -1;
	mov.b32 	%f231, %r171;
	add.f32 	%f232, %f230, %f231;
	mov.b32 	%r172, %f232;
	shfl.sync.bfly.b32	%r173|%p38, %r172, 8, 31, -1;
	mov.b32 	%f233, %r173;
	add.f32 	%f234, %f232, %f233;
	mov.b32 	%r174, %f234;
	shfl.sync.bfly.b32	%r175|%p39, %r174, 4, 31, -1;
	mov.b32 	%f235, %r175;
	add.f32 	%f236, %f234, %f235;
	mov.b32 	%r176, %f236;
	shfl.sync.bfly.b32	%r177|%p40, %r176, 2, 31, -1;
	mov.b32 	%f237, %r177;
	add.f32 	%f238, %f236, %f237;
	mov.b32 	%r178, %f238;
	shfl.sync.bfly.b32	%r179|%p41, %r178, 1, 31, -1;
	mov.b32 	%f239, %r179;
	add.f32 	%f33, %f238, %f239;
	mov.f32 	%f459, 0f00000000;
	@%p36 bra 	$L__BB0_21;
	ld.shared.u16 	%rs90, [%r7+6];
	// begin inline asm
	{  cvt.f32.f16 %f459, %rs90;}

	// end inline asm
$L__BB0_21:
	setp.ge.s32 	%p42, %r352, %r12;
	mul.f32 	%f242, %f455, %f459;
	mov.b32 	%r180, %f242;
	shfl.sync.bfly.b32	%r181|%p43, %r180, 16, 31, -1;
	mov.b32 	%f243, %r181;
	add.f32 	%f244, %f242, %f243;
	mov.b32 	%r182, %f244;
	shfl.sync.bfly.b32	%r183|%p44, %r182, 8, 31, -1;
	mov.b32 	%f245, %r183;
	add.f32 	%f246, %f244, %f245;
	mov.b32 	%r184, %f246;
	shfl.sync.bfly.b32	%r185|%p45, %r184, 4, 31, -1;
	mov.b32 	%f247, %r185;
	add.f32 	%f248, %f246, %f247;
	mov.b32 	%r186, %f248;
	shfl.sync.bfly.b32	%r187|%p46, %r186, 2, 31, -1;
	mov.b32 	%f249, %r187;
	add.f32 	%f250, %f248, %f249;
	mov.b32 	%r188, %f250;
	shfl.sync.bfly.b32	%r189|%p47, %r188, 1, 31, -1;
	mov.b32 	%f251, %r189;
	add.f32 	%f36, %f250, %f251;
	mov.f32 	%f460, 0f00000000;
	@%p42 bra 	$L__BB0_23;
	ld.shared.u16 	%rs91, [%r7+8];
	// begin inline asm
	{  cvt.f32.f16 %f460, %rs91;}

	// end inline asm
$L__BB0_23:
	setp.ge.s32 	%p48, %r352, %r12;
	mul.f32 	%f254, %f455, %f460;
	mov.b32 	%r190, %f254;
	shfl.sync.bfly.b32	%r191|%p49, %r190, 16, 31, -1;
	mov.b32 	%f255, %r191;
	add.f32 	%f256, %f254, %f255;
	mov.b32 	%r192, %f256;
	shfl.sync.bfly.b32	%r193|%p50, %r192, 8, 31, -1;
	mov.b32 	%f257, %r193;
	add.f32 	%f258, %f256, %f257;
	mov.b32 	%r194, %f258;
	shfl.sync.bfly.b32	%r195|%p51, %r194, 4, 31, -1;
	mov.b32 	%f259, %r195;
	add.f32 	%f260, %f258, %f259;
	mov.b32 	%r196, %f260;
	shfl.sync.bfly.b32	%r197|%p52, %r196, 2, 31, -1;
	mov.b32 	%f261, %r197;
	add.f32 	%f262, %f260, %f261;
	mov.b32 	%r198, %f262;
	shfl.sync.bfly.b32	%r199|%p53, %r198, 1, 31, -1;
	mov.b32 	%f263, %r199;
	add.f32 	%f39, %f262, %f263;
	mov.f32 	%f461, 0f00000000;
	@%p48 bra 	$L__BB0_25;
	ld.shared.u16 	%rs92, [%r7+10];
	// begin inline asm
	{  cvt.f32.f16 %f461, %rs92;}

	// end inline asm
$L__BB0_25:
	setp.ge.s32 	%p54, %r352, %r12;
	mul.f32 	%f266, %f455, %f461;
	mov.b32 	%r200, %f266;
	shfl.sync.bfly.b32	%r201|%p55, %r200, 16, 31, -1;
	mov.b32 	%f267, %r201;
	add.f32 	%f268, %f266, %f267;
	mov.b32 	%r202, %f268;
	shfl.sync.bfly.b32	%r203|%p56, %r202, 8, 31, -1;
	mov.b32 	%f269, %r203;
	add.f32 	%f270, %f268, %f269;
	mov.b32 	%r204, %f270;
	shfl.sync.bfly.b32	%r205|%p57, %r204, 4, 31, -1;
	mov.b32 	%f271, %r205;
	add.f32 	%f272, %f270, %f271;
	mov.b32 	%r206, %f272;
	shfl.sync.bfly.b32	%r207|%p58, %r206, 2, 31, -1;
	mov.b32 	%f273, %r207;
	add.f32 	%f274, %f272, %f273;
	mov.b32 	%r208, %f274;
	shfl.sync.bfly.b32	%r209|%p59, %r208, 1, 31, -1;
	mov.b32 	%f275, %r209;
	add.f32 	%f42, %f274, %f275;
	mov.f32 	%f462, 0f00000000;
	@%p54 bra 	$L__BB0_27;
	ld.shared.u16 	%rs93, [%r7+12];
	// begin inline asm
	{  cvt.f32.f16 %f462, %rs93;}

	// end inline asm
$L__BB0_27:
	setp.ge.s32 	%p60, %r352, %r12;
	mul.f32 	%f278, %f455, %f462;
	mov.b32 	%r210, %f278;
	shfl.sync.bfly.b32	%r211|%p61, %r210, 16, 31, -1;
	mov.b32 	%f279, %r211;
	add.f32 	%f280, %f278, %f279;
	mov.b32 	%r212, %f280;
	shfl.sync.bfly.b32	%r213|%p62, %r212, 8, 31, -1;
	mov.b32 	%f281, %r213;
	add.f32 	%f282, %f280, %f281;
	mov.b32 	%r214, %f282;
	shfl.sync.bfly.b32	%r215|%p63, %r214, 4, 31, -1;
	mov.b32 	%f283, %r215;
	add.f32 	%f284, %f282, %f283;
	mov.b32 	%r216, %f284;
	shfl.sync.bfly.b32	%r217|%p64, %r216, 2, 31, -1;
	mov.b32 	%f285, %r217;
	add.f32 	%f286, %f284, %f285;
	mov.b32 	%r218, %f286;
	shfl.sync.bfly.b32	%r219|%p65, %r218, 1, 31, -1;
	mov.b32 	%f287, %r219;
	add.f32 	%f45, %f286, %f287;
	mov.f32 	%f463, 0f00000000;
	@%p60 bra 	$L__BB0_29;
	ld.shared.u16 	%rs94, [%r7+14];
	// begin inline asm
	{  cvt.f32.f16 %f463, %rs94;}

	// end inline asm
$L__BB0_29:
	setp.ge.s32 	%p66, %r352, %r12;
	mul.f32 	%f290, %f455, %f463;
	mov.b32 	%r220, %f290;
	shfl.sync.bfly.b32	%r221|%p67, %r220, 16, 31, -1;
	mov.b32 	%f291, %r221;
	add.f32 	%f292, %f290, %f291;
	mov.b32 	%r222, %f292;
	shfl.sync.bfly.b32	%r223|%p68, %r222, 8, 31, -1;
	mov.b32 	%f293, %r223;
	add.f32 	%f294, %f292, %f293;
	mov.b32 	%r224, %f294;
	shfl.sync.bfly.b32	%r225|%p69, %r224, 4, 31, -1;
	mov.b32 	%f295, %r225;
	add.f32 	%f296, %f294, %f295;
	mov.b32 	%r226, %f296;
	shfl.sync.bfly.b32	%r227|%p70, %r226, 2, 31, -1;
	mov.b32 	%f297, %r227;
	add.f32 	%f298, %f296, %f297;
	mov.b32 	%r228, %f298;
	shfl.sync.bfly.b32	%r229|%p71, %r228, 1, 31, -1;
	mov.b32 	%f299, %r229;
	add.f32 	%f48, %f298, %f299;
	mov.f32 	%f464, 0f00000000;
	@%p66 bra 	$L__BB0_31;
	shl.b32 	%r230, %r25, 5;
	add.s32 	%r232, %r29, %r230;
	ld.shared.u16 	%rs95, [%r232+16];
	// begin inline asm
	{  cvt.f32.f16 %f464, %rs95;}

	// end inline asm
$L__BB0_31:
	setp.ge.s32 	%p72, %r352, %r12;
	mul.f32 	%f302, %f455, %f464;
	mov.b32 	%r233, %f302;
	shfl.sync.bfly.b32	%r234|%p73, %r233, 16, 31, -1;
	mov.b32 	%f303, %r234;
	add.f32 	%f304, %f302, %f303;
	mov.b32 	%r235, %f304;
	shfl.sync.bfly.b32	%r236|%p74, %r235, 8, 31, -1;
	mov.b32 	%f305, %r236;
	add.f32 	%f306, %f304, %f305;
	mov.b32 	%r237, %f306;
	shfl.sync.bfly.b32	%r238|%p75, %r237, 4, 31, -1;
	mov.b32 	%f307, %r238;
	add.f32 	%f308, %f306, %f307;
	mov.b32 	%r239, %f308;
	shfl.sync.bfly.b32	%r240|%p76, %r239, 2, 31, -1;
	mov.b32 	%f309, %r240;
	add.f32 	%f310, %f308, %f309;
	mov.b32 	%r241, %f310;
	shfl.sync.bfly.b32	%r242|%p77, %r241, 1, 31, -1;
	mov.b32 	%f311, %r242;
	add.f32 	%f51, %f310, %f311;
	mov.f32 	%f465, 0f00000000;
	@%p72 bra 	$L__BB0_33;
	shl.b32 	%r243, %r25, 5;
	add.s32 	%r245, %r29, %r243;
	ld.shared.u16 	%rs96, [%r245+18];
	// begin inline asm
	{  cvt.f32.f16 %f465, %rs96;}

	// end inline asm
$L__BB0_33:
	setp.ge.s32 	%p78, %r352, %r12;
	mul.f32 	%f314, %f455, %f465;
	mov.b32 	%r246, %f314;
	shfl.sync.bfly.b32	%r247|%p79, %r246, 16, 31, -1;
	mov.b32 	%f315, %r247;
	add.f32 	%f316, %f314, %f315;
	mov.b32 	%r248, %f316;
	shfl.sync.bfly.b32	%r249|%p80, %r248, 8, 31, -1;
	mov.b32 	%f317, %r249;
	add.f32 	%f318, %f316, %f317;
	mov.b32 	%r250, %f318;
	shfl.sync.bfly.b32	%r251|%p81, %r250, 4, 31, -1;
	mov.b32 	%f319, %r251;
	add.f32 	%f320, %f318, %f319;
	mov.b32 	%r252, %f320;
	shfl.sync.bfly.b32	%r253|%p82, %r252, 2, 31, -1;
	mov.b32 	%f321, %r253;
	add.f32 	%f322, %f320, %f321;
	mov.b32 	%r254, %f322;
	shfl.sync.bfly.b32	%r255|%p83, %r254, 1, 31, -1;
	mov.b32 	%f323, %r255;
	add.f32 	%f54, %f322, %f323;
	mov.f32 	%f466, 0f00000000;
	@%p78 bra 	$L__BB0_35;
	mov.u32 	%r256, %tid.x;
	shl.b32 	%r257, %r256, 5;
	and.b32  	%r258, %r257, 992;
	mov.u32 	%r259, _ZZ39flashattn_warp_full_softmax_v12d_fixed2PK6__halfS1_S1_PfiifE2sV;
	add.s32 	%r260, %r259, %r258;
	ld.shared.u16 	%rs97, [%r260+20];
	// begin inline asm
	{  cvt.f32.f16 %f466, %rs97;}

	// end inline asm
$L__BB0_35:
	setp.ge.s32 	%p84, %r352, %r12;
	mul.f32 	%f326, %f455, %f466;
	mov.b32 	%r261, %f326;
	shfl.sync.bfly.b32	%r262|%p85, %r261, 16, 31, -1;
	mov.b32 	%f327, %r262;
	add.f32 	%f328, %f326, %f327;
	mov.b32 	%r263, %f328;
	shfl.sync.bfly.b32	%r264|%p86, %r263, 8, 31, -1;
	mov.b32 	%f329, %r264;
	add.f32 	%f330, %f328, %f329;
	mov.b32 	%r265, %f330;
	shfl.sync.bfly.b32	%r266|%p87, %r265, 4, 31, -1;
	mov.b32 	%f331, %r266;
	add.f32 	%f332, %f330, %f331;
	mov.b32 	%r267, %f332;
	shfl.sync.bfly.b32	%r268|%p88, %r267, 2, 31, -1;
	mov.b32 	%f333, %r268;
	add.f32 	%f334, %f332, %f333;
	mov.b32 	%r269, %f334;
	shfl.sync.bfly.b32	%r270|%p89, %r269, 1, 31, -1;
	mov.b32 	%f335, %r270;
	add.f32 	%f57, %f334, %f335;
	mov.f32 	%f467, 0f00000000;
	@%p84 bra 	$L__BB0_37;
	mov.u32 	%r271, %tid.x;
	shl.b32 	%r272, %r271, 5;
	and.b32  	%r273, %r272, 992;
	mov.u32 	%r274, _ZZ39flashattn_warp_full_softmax_v12d_fixed2PK6__halfS1_S1_PfiifE2sV;
	add.s32 	%r275, %r274, %r273;
	ld.shared.u16 	%rs98, [%r275+22];
	// begin inline asm
	{  cvt.f32.f16 %f467, %rs98;}

	// end inline asm
$L__BB0_37:
	setp.ge.s32 	%p90, %r352, %r12;
	mul.f32 	%f338, %f455, %f467;
	mov.b32 	%r276, %f338;
	shfl.sync.bfly.b32	%r277|%p91, %r276, 16, 31, -1;
	mov.b32 	%f339, %r277;
	add.f32 	%f340, %f338, %f339;
	mov.b32 	%r278, %f340;
	shfl.sync.bfly.b32	%r279|%p92, %r278, 8, 31, -1;
	mov.b32 	%f341, %r279;
	add.f32 	%f342, %f340, %f341;
	mov.b32 	%r280, %f342;
	shfl.sync.bfly.b32	%r281|%p93, %r280, 4, 31, -1;
	mov.b32 	%f343, %r281;
	add.f32 	%f344, %f342, %f343;
	mov.b32 	%r282, %f344;
	shfl.sync.bfly.b32	%r283|%p94, %r282, 2, 31, -1;
	mov.b32 	%f345, %r283;
	add.f32 	%f346, %f344, %f345;
	mov.b32 	%r284, %f346;
	shfl.sync.bfly.b32	%r285|%p95, %r284, 1, 31, -1;
	mov.b32 	%f347, %r285;
	add.f32 	%f60, %f346, %f347;
	mov.f32 	%f468, 0f00000000;
	@%p90 bra 	$L__BB0_39;
	mov.u32 	%r286, %tid.x;
	shl.b32 	%r287, %r286, 5;
	and.b32  	%r288, %r287, 992;
	mov.u32 	%r289, _ZZ39flashattn_warp_full_softmax_v12d_fixed2PK6__halfS1_S1_PfiifE2sV;
	add.s32 	%r290, %r289, %r288;
	ld.shared.u16 	%rs99, [%r290+24];
	// begin inline asm
	{  cvt.f32.f16 %f468, %rs99;}

	// end inline asm
$L__BB0_39:
	setp.ge.s32 	%p96, %r352, %r12;
	mul.f32 	%f350, %f455, %f468;
	mov.b32 	%r291, %f350;
	shfl.sync.bfly.b32	%r292|%p97, %r291, 16, 31, -1;
	mov.b32 	%f351, %r292;
	add.f32 	%f352, %f350, %f351;
	mov.b32 	%r293, %f352;
	shfl.sync.bfly.b32	%r294|%p98, %r293, 8, 31, -1;
	mov.b32 	%f353, %r294;
	add.f32 	%f354, %f352, %f353;
	mov.b32 	%r295, %f354;
	shfl.sync.bfly.b32	%r296|%p99, %r295, 4, 31, -1;
	mov.b32 	%f355, %r296;
	add.f32 	%f356, %f354, %f355;
	mov.b32 	%r297, %f356;
	shfl.sync.bfly.b32	%r298|%p100, %r297, 2, 31, -1;
	mov.b32 	%f357, %r298;
	add.f32 	%f358, %f356, %f357;
	mov.b32 	%r299, %f358;
	shfl.sync.bfly.b32	%r300|%p101, %r299, 1, 31, -1;
	mov.b32 	%f359, %r300;
	add.f32 	%f63, %f358, %f359;
	mov.f32 	%f469, 0f00000000;
	@%p96 bra 	$L__BB0_41;
	mov.u32 	%r301, %tid.x;
	shl.b32 	%r302, %r301, 5;
	and.b32  	%r303, %r302, 992;
	mov.u32 	%r304, _ZZ39flashattn_warp_full_softmax_v12d_fixed2PK6__halfS1_S1_PfiifE2sV;
	add.s32 	%r305, %r304, %r303;
	ld.shared.u16 	%rs100, [%r305+26];
	// begin inline asm
	{  cvt.f32.f16 %f469, %rs100;}

	// end inline asm
$L__BB0_41:
	setp.ge.s32 	%p102, %r352, %r12;
	mul.f32 	%f362, %f455, %f469;
	mov.b32 	%r306, %f362;
	shfl.sync.bfly.b32	%r307|%p103, %r306, 16, 31, -1;
	mov.b32 	%f363, %r307;
	add.f32 	%f364, %f362, %f363;
	mov.b32 	%r308, %f364;
	shfl.sync.bfly.b32	%r309|%p104, %r308, 8, 31, -1;
	mov.b32 	%f365, %r309;
	add.f32 	%f366, %f364, %f365;
	mov.b32 	%r310, %f366;
	shfl.sync.bfly.b32	%r311|%p105, %r310, 4, 31, -1;
	mov.b32 	%f367, %r311;
	add.f32 	%f368, %f366, %f367;
	mov.b32 	%r312, %f368;
	shfl.sync.bfly.b32	%r313|%p106, %r312, 2, 31, -1;
	mov.b32 	%f369, %r313;
	add.f32 	%f370, %f368, %f369;
	mov.b32 	%r314, %f370;
	shfl.sync.bfly.b32	%r315|%p107, %r314, 1, 31, -1;
	mov.b32 	%f371, %r315;
	add.f32 	%f66, %f370, %f371;
	mov.f32 	%f470, 0f00000000;
	@%p102 bra 	$L__BB0_43;
	mov.u32 	%r316, %tid.x;
	shl.b32 	%r317, %r316, 5;
	and.b32  	%r318, %r317, 992;
	mov.u32 	%r319, _ZZ39flashattn_warp_full_softmax_v12d_fixed2PK6__halfS1_S1_PfiifE2sV;
	add.s32 	%r320, %r319, %r318;
	ld.shared.u16 	%rs101, [%r320+28];
	// begin inline asm
	{  cvt.f32.f16 %f470, %rs101;}

	// end inline asm
$L__BB0_43:
	setp.ge.s32 	%p108, %r352, %r12;
	mul.f32 	%f374, %f455, %f470;
	mov.b32 	%r321, %f374;
	shfl.sync.bfly.b32	%r322|%p109, %r321, 16, 31, -1;
	mov.b32 	%f375, %r322;
	add.f32 	%f376, %f374, %f375;
	mov.b32 	%r323, %f376;
	shfl.sync.bfly.b32	%r324|%p110, %r323, 8, 31, -1;
	mov.b32 	%f377, %r324;
	add.f32 	%f378, %f376, %f377;
	mov.b32 	%r325, %f378;
	shfl.sync.bfly.b32	%r326|%p111, %r325, 4, 31, -1;
	mov.b32 	%f379, %r326;
	add.f32 	%f380, %f378, %f379;
	mov.b32 	%r327, %f380;
	shfl.sync.bfly.b32	%r328|%p112, %r327, 2, 31, -1;
	mov.b32 	%f381, %r328;
	add.f32 	%f382, %f380, %f381;
	mov.b32 	%r329, %f382;
	shfl.sync.bfly.b32	%r330|%p113, %r329, 1, 31, -1;
	mov.b32 	%f383, %r330;
	add.f32 	%f69, %f382, %f383;
	mov.f32 	%f471, 0f00000000;
	@%p108 bra 	$L__BB0_45;
	mov.u32 	%r331, %tid.x;
	shl.b32 	%r332, %r331, 5;
	and.b32  	%r333, %r332, 992;
	mov.u32 	%r334, _ZZ39flashattn_warp_full_softmax_v12d_fixed2PK6__halfS1_S1_PfiifE2sV;
	add.s32 	%r335, %r334, %r333;
	ld.shared.u16 	%rs102, [%r335+30];
	// begin inline asm
	{  cvt.f32.f16 %f471, %rs102;}

	// end inline asm
$L__BB0_45:
	mov.u32 	%r336, %tid.x;
	and.b32  	%r337, %r336, 31;
	setp.ne.s32 	%p114, %r337, 0;
	mul.f32 	%f385, %f455, %f471;
	mov.b32 	%r338, %f385;
	shfl.sync.bfly.b32	%r339|%p115, %r338, 16, 31, -1;
	mov.b32 	%f386, %r339;
	add.f32 	%f387, %f385, %f386;
	mov.b32 	%r340, %f387;
	shfl.sync.bfly.b32	%r341|%p116, %r340, 8, 31, -1;
	mov.b32 	%f388, %r341;
	add.f32 	%f389, %f387, %f388;
	mov.b32 	%r342, %f389;
	shfl.sync.bfly.b32	%r343|%p117, %r342, 4, 31, -1;
	mov.b32 	%f390, %r343;
	add.f32 	%f391, %f389, %f390;
	mov.b32 	%r344, %f391;
	shfl.sync.bfly.b32	%r345|%p118, %r344, 2, 31, -1;
	mov.b32 	%f392, %r345;
	add.f32 	%f393, %f391, %f392;
	mov.b32 	%r346, %f393;
	shfl.sync.bfly.b32	%r347|%p119, %r346, 1, 31, -1;
	mov.b32 	%f394, %r347;
	add.f32 	%f72, %f393, %f394;
	mov.f32 	%f472, %f1;
	mov.f32 	%f473, %f2;
	mov.f32 	%f474, %f3;
	mov.f32 	%f475, %f4;
	mov.f32 	%f476, %f5;
	mov.f32 	%f477, %f6;
	mov.f32 	%f478, %f7;
	mov.f32 	%f479, %f8;
	mov.f32 	%f480, %f9;
	mov.f32 	%f481, %f10;
	mov.f32 	%f482, %f11;
	mov.f32 	%f483, %f12;
	mov.f32 	%f484, %f13;
	mov.f32 	%f485, %f14;
	mov.f32 	%f486, %f15;
	mov.f32 	%f487, %f16;
	mov.f32 	%f488, %f18;
	mov.f32 	%f489, %f17;
	@%p114 bra 	$L__BB0_48;
	setp.eq.f32 	%p120, %f18, 0fF149F2CA;
	mov.f32 	%f472, %f27;
	mov.f32 	%f473, %f30;
	mov.f32 	%f474, %f33;
	mov.f32 	%f475, %f36;
	mov.f32 	%f476, %f39;
	mov.f32 	%f477, %f42;
	mov.f32 	%f478, %f45;
	mov.f32 	%f479, %f48;
	mov.f32 	%f480, %f51;
	mov.f32 	%f481, %f54;
	mov.f32 	%f482, %f57;
	mov.f32 	%f483, %f60;
	mov.f32 	%f484, %f63;
	mov.f32 	%f485, %f66;
	mov.f32 	%f486, %f69;
	mov.f32 	%f487, %f72;
	mov.f32 	%f488, %f21;
	mov.f32 	%f489, %f24;
	@%p120 bra 	$L__BB0_48;
	max.f32 	%f488, %f18, %f21;
	sub.f32 	%f395, %f18, %f488;
	mul.f32 	%f396, %f395, 0f3FB8AA3B;
	ex2.approx.f32 	%f397, %f396;
	sub.f32 	%f398, %f21, %f488;
	mul.f32 	%f399, %f398, 0f3FB8AA3B;
	ex2.approx.f32 	%f400, %f399;
	mul.f32 	%f401, %f24, %f400;
	fma.rn.f32 	%f489, %f17, %f397, %f401;
	mul.f32 	%f402, %f400, %f27;
	fma.rn.f32 	%f472, %f397, %f1, %f402;
	mul.f32 	%f403, %f400, %f30;
	fma.rn.f32 	%f473, %f397, %f2, %f403;
	mul.f32 	%f404, %f400, %f33;
	fma.rn.f32 	%f474, %f397, %f3, %f404;
	mul.f32 	%f405, %f400, %f36;
	fma.rn.f32 	%f475, %f397, %f4, %f405;
	mul.f32 	%f406, %f400, %f39;
	fma.rn.f32 	%f476, %f397, %f5, %f406;
	mul.f32 	%f407, %f400, %f42;
	fma.rn.f32 	%f477, %f397, %f6, %f407;
	mul.f32 	%f408, %f400, %f45;
	fma.rn.f32 	%f478, %f397, %f7, %f408;
	mul.f32 	%f409, %f400, %f48;
	fma.rn.f32 	%f479, %f397, %f8, %f409;
	mul.f32 	%f410, %f400, %f51;
	fma.rn.f32 	%f480, %f397, %f9, %f410;
	mul.f32 	%f411, %f400, %f54;
	fma.rn.f32 	%f481, %f397, %f10, %f411;
	mul.f32 	%f412, %f400, %f57;
	fma.rn.f32 	%f482, %f397, %f11, %f412;
	mul.f32 	%f413, %f400, %f60;
	fma.rn.f32 	%f483, %f397, %f12, %f413;
	mul.f32 	%f414, %f400, %f63;
	fma.rn.f32 	%f484, %f397, %f13, %f414;
	mul.f32 	%f415, %f400, %f66;
	fma.rn.f32 	%f485, %f397, %f14, %f415;
	mul.f32 	%f416, %f400, %f69;
	fma.rn.f32 	%f486, %f397, %f15, %f416;
	mul.f32 	%f417, %f400, %f72;
	fma.rn.f32 	%f487, %f397, %f16, %f417;
$L__BB0_48:
	bar.sync 	0;
	add.s32 	%r353, %r353, 32;
	add.s32 	%r352, %r352, 32;
	add.s64 	%rd37, %rd37, 1024;
	add.s64 	%rd36, %rd36, 1024;
	setp.lt.s32 	%p121, %r353, %r12;
	@%p121 bra 	$L__BB0_4;
	add.f32 	%f506, %f489, 0f358637BD;
$L__BB0_50:
	mov.u32 	%r348, %tid.x;
	and.b32  	%r349, %r348, 31;
	setp.ne.s32 	%p122, %r349, 0;
	or.pred  	%p124, %p122, %p4;
	@%p124 bra 	$L__BB0_52;
	ld.param.u64 	%rd35, [_Z39flashattn_warp_full_softmax_v12d_fixed2PK6__halfS1_S1_Pfiif_param_3];
	shl.b32 	%r350, %r3, 4;
	rcp.rn.f32 	%f418, %f506;
	mul.f32 	%f419, %f418, %f472;
	cvta.to.global.u64 	%rd27, %rd35;
	cvt.s64.s32 	%rd28, %r13;
	mov.u32 	%r351, %ctaid.x;
	cvt.u64.u32 	%rd29, %r351;
	mul.lo.s64 	%rd30, %rd28, %rd29;
	shl.b64 	%rd31, %rd30, 6;
	add.s64 	%rd32, %rd27, %rd31;
	mul.wide.s32 	%rd33, %r350, 4;
	add.s64 	%rd34, %rd32, %rd33;
	st.global.f32 	[%rd34], %f419;
	mul.f32 	%f420, %f418, %f473;
	st.global.f32 	[%rd34+4], %f420;
	mul.f32 	%f421, %f418, %f474;
	st.global.f32 	[%rd34+8], %f421;
	mul.f32 	%f422, %f418, %f475;
	st.global.f32 	[%rd34+12], %f422;
	mul.f32 	%f423, %f418, %f476;
	st.global.f32 	[%rd34+16], %f423;
	mul.f32 	%f424, %f418, %f477;
	st.global.f32 	[%rd34+20], %f424;
	mul.f32 	%f425, %f418, %f478;
	st.global.f32 	[%rd34+24], %f425;
	mul.f32 	%f426, %f418, %f479;
	st.global.f32 	[%rd34+28], %f426;
	mul.f32 	%f427, %f418, %f480;
	st.global.f32 	[%rd34+32], %f427;
	mul.f32 	%f428, %f418, %f481;
	st.global.f32 	[%rd34+36], %f428;
	mul.f32 	%f429, %f418, %f482;
	st.global.f32 	[%rd34+40], %f429;
	mul.f32 	%f430, %f418, %f483;
	st.global.f32 	[%rd34+44], %f430;
	mul.f32 	%f431, %f418, %f484;
	st.global.f32 	[%rd34+48], %f431;
	mul.f32 	%f432, %f418, %f485;
	st.global.f32 	[%rd34+52], %f432;
	mul.f32 	%f433, %f418, %f486;
	st.global.f32 	[%rd34+56], %f433;
	mul.f32 	%f434, %f418, %f487;
	st.global.f32 	[%rd34+60], %f434;
$L__BB0_52:
	ret;

}


// ===== COMPILED SASS (sm_100) =====

	.target	sm_100

	.elftype	@"ET_EXEC"


//--------------------- .note.nv.tkinfo           --------------------------
	.section	.note.nv.tkinfo,"",@"SHT_NOTE"
	.sectionflags	@"SHF_NOTE_NV_TKINFO"
	.tkinfo
        /*0018*/ 	.word	0x00000002
        /*0030*/ 	.string	""
        /*0030*/ 	.string	"ptxas"
        /*0030*/ 	.string	"Cuda compilation tools, release 13.0, V13.0.88"
        /*0030*/ 	.string	"Build cuda_13.0.r13.0/compiler.36424714_0"
        /*0030*/ 	.string	"-arch sm_100 -m 64 "



//--------------------- .note.nv.cuinfo           --------------------------
	.section	.note.nv.cuinfo,"",@"SHT_NOTE"
	.sectionflags	@"SHF_NOTE_NV_CUINFO"
        /*0018*/ 	.short	0x0002
        /*001a*/ 	.short	0x0064
        /*001c*/ 	.short	0x0082
	.zero		2


//--------------------- .nv.info                  --------------------------
	.section	.nv.info,"",@"SHT_CUDA_INFO"
	.align	4


	//----- nvinfo : EIATTR_REGCOUNT
	.align		4
        /*0000*/ 	.byte	0x04, 0x2f
        /*0002*/ 	.short	(.L_1 - .L_0)
	.align		4
.L_0:
        /*0004*/ 	.word	index@(_Z39flashattn_warp_full_softmax_v12d_fixed2PK6__halfS1_S1_Pfiif)
        /*0008*/ 	.word	0x0000004e


	//----- nvinfo : EIATTR_FRAME_SIZE
	.align		4
.L_1:
        /*000c*/ 	.byte	0x04, 0x11
        /*000e*/ 	.short	(.L_3 - .L_2)
	.align		4
.L_2:
        /*0010*/ 	.word	index@($__internal_0_$__cuda_sm20_rcp_rn_f32_slowpath)
        /*0014*/ 	.word	0x00000000


	//----- nvinfo : EIATTR_FRAME_SIZE
	.align		4
.L_3:
        /*0018*/ 	.byte	0x04, 0x11
        /*001a*/ 	.short	(.L_5 - .L_4)
	.align		4
.L_4:
        /*001c*/ 	.word	index@(_Z39flashattn_warp_full_softmax_v12d_fixed2PK6__halfS1_S1_Pfiif)
        /*0020*/ 	.word	0x00000000


	//----- nvinfo : EIATTR_MIN_STACK_SIZE
	.align		4
.L_5:
        /*0024*/ 	.byte	0x04, 0x12
        /*0026*/ 	.short	(.L_7 - .L_6)
	.align		4
.L_6:
        /*0028*/ 	.word	index@(_Z39flashattn_warp_full_softmax_v12d_fixed2PK6__halfS1_S1_Pfiif)
        /*002c*/ 	.word	0x00000000
.L_7:


//--------------------- .nv.compat                --------------------------
	.section	.nv.compat,"",@"SHT_CUDA_COMPAT_INFO"
	.align	4
        /*0000*/ 	.byte	0x02, 0x09, 0x00, 0x00, 0x02, 0x02, 0x01, 0x00, 0x02, 0x05, 0x05, 0x00, 0x03, 0x07, 0x01, 0x01
        /*0010*/ 	.byte	0x02, 0x03, 0x00, 0x00, 0x02, 0x06, 0x01, 0x00, 0x04, 0x0b, 0x08, 0x00, 0x01, 0x00, 0x00, 0x00
        /*0020*/ 	.byte	0x00, 0x00, 0x00, 0x00


//--------------------- .nv.info._Z39flashattn_warp_full_softmax_v12d_fixed2PK6__halfS1_S1_Pfiif --------------------------
	.section	.nv.info._Z39flashattn_warp_full_softmax_v12d_fixed2PK6__halfS1_S1_Pfiif,"",@"SHT_CUDA_INFO"
	.sectionflags	@""
	.align	4


	//----- nvinfo : EIATTR_CUDA_API_VERSION
	.align		4
        /*0000*/ 	.byte	0x04, 0x37
        /*0002*/ 	.short	(.L_9 - .L_8)
.L_8:
        /*0004*/ 	.word	0x00000082


	//----- nvinfo : EIATTR_KPARAM_INFO
	.align		4
.L_9:
        /*0008*/ 	.byte	0x04, 0x17
        /*000a*/ 	.short	(.L_11 - .L_10)
.L_10:
        /*000c*/ 	.word	0x00000000
        /*0010*/ 	.short	0x0006
        /*0012*/ 	.short	0x0028
        /*0014*/ 	.byte	0x00, 0xf0, 0x11, 0x00


	//----- nvinfo : EIATTR_KPARAM_INFO
	.align		4
.L_11:
        /*0018*/ 	.byte	0x04, 0x17
        /*001a*/ 	.short	(.L_13 - .L_12)
.L_12:
        /*001c*/ 	.word	0x00000000
        /*0020*/ 	.short	0x0005
        /*0022*/ 	.short	0x0024
        /*0024*/ 	.byte	0x00, 0xf0, 0x11, 0x00


	//----- nvinfo : EIATTR_KPARAM_INFO
	.align		4
.L_13:
        /*0028*/ 	.byte	0x04, 0x17
        /*002a*/ 	.short	(.L_15 - .L_14)
.L_14:
        /*002c*/ 	.word	0x00000000
        /*0030*/ 	.short	0x0004
        /*0032*/ 	.short	0x0020
        /*0034*/ 	.byte	0x00, 0xf0, 0x11, 0x00


	//----- nvinfo : EIATTR_KPARAM_INFO
	.align		4
.L_15:
        /*0038*/ 	.byte	0x04, 0x17
        /*003a*/ 	.short	(.L_17 - .L_16)
.L_16:
        /*003c*/ 	.word	0x00000000
        /*0040*/ 	.short	0x0003
        /*0042*/ 	.short	0x0018
        /*0044*/ 	.byte	0x00, 0xf5, 0x21, 0x00


	//----- nvinfo : EIATTR_KPARAM_INFO
	.align		4
.L_17:
        /*0048*/ 	.byte	0x04, 0x17
        /*004a*/ 	.short	(.L_19 - .L_18)
.L_18:
        /*004c*/ 	.word	0x00000000
        /*0050*/ 	.short	0x0002
        /*0052*/ 	.short	0x0010
        /*0054*/ 	.byte	0x00, 0xf5, 0x21, 0x00


	//----- nvinfo : EIATTR_KPARAM_INFO
	.align		4
.L_19:
        /*0058*/ 	.byte	0x04, 0x17
        /*005a*/ 	.short	(.L_21 - .L_20)
.L_20:
        /*005c*/ 	.word	0x00000000
        /*0060*/ 	.short	0x0001
        /*0062*/ 	.short	0x0008
        /*0064*/ 	.byte	0x00, 0xf5, 0x21, 0x00


	//----- nvinfo : EIATTR_KPARAM_INFO
	.align		4
.L_21:
        /*0068*/ 	.byte	0x04, 0x17
        /*006a*/ 	.short	(.L_23 - .L_22)
.L_22:
        /*006c*/ 	.word	0x00000000
        /*0070*/ 	.short	0x0000
        /*0072*/ 	.short	0x0000
        /*0074*/ 	.byte	0x00, 0xf5, 0x21, 0x00


	//----- nvinfo : EIATTR_SPARSE_MMA_MASK
	.align		4
.L_23:
        /*0078*/ 	.byte	0x03, 0x50
        /*007a*/ 	.short	0x0000


	//----- nvinfo : EIATTR_MAXREG_COUNT
	.align		4
        /*007c*/ 	.byte	0x03, 0x1b
        /*007e*/ 	.short	0x00ff


	//----- nvinfo : EIATTR_NUM_BARRIERS
	.align		4
        /*0080*/ 	.byte	0x02, 0x4c
        /*0082*/ 	.byte	0x01
	.zero		1


	//----- nvinfo : EIATTR_MERCURY_ISA_VERSION
	.align		4
        /*0084*/ 	.byte	0x03, 0x5f
        /*0086*/ 	.short	0x0101


	//----- nvinfo : EIATTR_COOP_GROUP_MASK_REGIDS
	.align		4
        /*0088*/ 	.byte	0x04, 0x29
        /*008a*/ 	.short	(.L_25 - .L_24)


	//   ....[0]....
.L_24:
        /*008c*/ 	.word	0xffffffff


	//   ....[1]....
        /*0090*/ 	.word	0xffffffff


	//   ....[2]....
        /*0094*/ 	.word	0xffffffff


	//   ....[3]....
        /*0098*/ 	.word	0xffffffff


	//   ....[4]....
        /*009c*/ 	.word	0xffffffff


	//   ....[5]....
        /*00a0*/ 	.word	0xffffffff


	//   ....[6]....
        /*00a4*/ 	.word	0xffffffff


	//   ....[7]....
        /*00a8*/ 	.word	0xffffffff


	//   ....[8]....
        /*00ac*/ 	.word	0xffffffff


	//   ....[9]....
        /*00b0*/ 	.word	0xffffffff


	//   ....[10]....
        /*00b4*/ 	.word	0xffffffff


	//   ....[11]....
        /*00b8*/ 	.word	0xffffffff


	//   ....[12]....
        /*00bc*/ 	.word	0xffffffff


	//   ....[13]....
        /*00c0*/ 	.word	0xffffffff


	//   ....[14]....
        /*00c4*/ 	.word	0xffffffff


	//   ....[15]....
        /*00c8*/ 	.word	0xffffffff


	//   ....[16]....
        /*00cc*/ 	.word	0xffffffff


	//   ....[17]....
        /*00d0*/ 	.word	0xffffffff


	//   ....[18]....
        /*00d4*/ 	.word	0xffffffff


	//   ....[19]....
        /*00d8*/ 	.word	0xffffffff


	//   ....[20]....
        /*00dc*/ 	.word	0xffffffff


	//   ....[21]....
        /*00e0*/ 	.word	0xffffffff


	//   ....[22]....
        /*00e4*/ 	.word	0xffffffff


	//   ....[23]....
        /*00e8*/ 	.word	0xffffffff


	//   ....[24]....
        /*00ec*/ 	.word	0xffffffff


	//   ....[25]....
        /*00f0*/ 	.word	0xffffffff


	//   ....[26]....
        /*00f4*/ 	.word	0xffffffff


	//   ....[27]....
        /*00f8*/ 	.word	0xffffffff


	//   ....[28]....
        /*00fc*/ 	.word	0xffffffff


	//   ....[29]....
        /*0100*/ 	.word	0xffffffff


	//   ....[30]....
        /*0104*/ 	.word	0xffffffff


	//   ....[31]....
        /*0108*/ 	.word	0xffffffff


	//   ....[32]....
        /*010c*/ 	.word	0xffffffff


	//   ....[33]....
        /*0110*/ 	.word	0xffffffff


	//   ....[34]....
        /*0114*/ 	.word	0xffffffff


	//   ....[35]....
        /*0118*/ 	.word	0xffffffff


	//   ....[36]....
        /*011c*/ 	.word	0xffffffff


	//   ....[37]....
        /*0120*/ 	.word	0xffffffff


	//   ....[38]....
        /*0124*/ 	.word	0xffffffff


	//   ....[39]....
        /*0128*/ 	.word	0xffffffff


	//   ....[40]....
        /*012c*/ 	.word	0xffffffff


	//   ....[41]....
        /*0130*/ 	.word	0xffffffff


	//   ....[42]....
        /*0134*/ 	.word	0xffffffff


	//   ....[43]....
        /*0138*/ 	.word	0xffffffff


	//   ....[44]....
        /*013c*/ 	.word	0xffffffff


	//   ....[45]....
        /*0140*/ 	.word	0xffffffff


	//   ....[46]....
        /*0144*/ 	.word	0xffffffff


	//   ....[47]....
        /*0148*/ 	.word	0xffffffff


	//   ....[48]....
        /*014c*/ 	.word	0xffffffff


	//   ....[49]....
        /*0150*/ 	.word	0xffffffff


	//   ....[50]....
        /*0154*/ 	.word	0xffffffff


	//   ....[51]....
        /*0158*/ 	.word	0xffffffff


	//   ....[52]....
        /*015c*/ 	.word	0xffffffff


	//   ....[53]....
        /*0160*/ 	.word	0xffffffff


	//   ....[54]....
        /*0164*/ 	.word	0xffffffff


	//   ....[55]....
        /*0168*/ 	.word	0xffffffff


	//   ....[56]....
        /*016c*/ 	.word	0xffffffff


	//   ....[57]....
        /*0170*/ 	.word	0xffffffff


	//   ....[58]....
        /*0174*/ 	.word	0xffffffff


	//   ....[59]....
        /*0178*/ 	.word	0xffffffff


	//   ....[60]....
        /*017c*/ 	.word	0xffffffff


	//   ....[61]....
        /*0180*/ 	.word	0xffffffff


	//   ....[62]....
        /*0184*/ 	.word	0xffffffff


	//   ....[63]....
        /*0188*/ 	.word	0xffffffff


	//   ....[64]....
        /*018c*/ 	.word	0xffffffff


	//   ....[65]....
        /*0190*/ 	.word	0xffffffff


	//   ....[66]....
        /*0194*/ 	.word	0xffffffff


	//   ....[67]....
        /*0198*/ 	.word	0xffffffff


	//   ....[68]....
        /*019c*/ 	.word	0xffffffff


	//   ....[69]....
        /*01a0*/ 	.word	0xffffffff


	//   ....[70]....
        /*01a4*/ 	.word	0xffffffff


	//   ....[71]....
        /*01a8*/ 	.word	0xffffffff


	//   ....[72]....
        /*01ac*/ 	.word	0xffffffff


	//   ....[73]....
        /*01b0*/ 	.word	0xffffffff


	//   ....[74]....
        /*01b4*/ 	.word	0xffffffff


	//   ....[75]....
        /*01b8*/ 	.word	0xffffffff


	//   ....[76]....
        /*01bc*/ 	.word	0xffffffff


	//   ....[77]....
        /*01c0*/ 	.word	0xffffffff


	//   ....[78]....
        /*01c4*/ 	.word	0xffffffff


	//   ....[79]....
        /*01c8*/ 	.word	0xffffffff


	//   ....[80]....
        /*01cc*/ 	.word	0xffffffff


	//   ....[81]....
        /*01d0*/ 	.word	0xffffffff


	//   ....[82]....
        /*01d4*/ 	.word	0xffffffff


	//   ....[83]....
        /*01d8*/ 	.word	0xffffffff


	//   ....[84]....
        /*01dc*/ 	.word	0xffffffff


	//   ....[85]....
        /*01e0*/ 	.word	0xffffffff


	//   ....[86]....
        /*01e4*/ 	.word	0xffffffff


	//   ....[87]....
        /*01e8*/ 	.word	0xffffffff


	//   ....[88]....
        /*01ec*/ 	.word	0xffffffff


	//   ....[89]....
        /*01f0*/ 	.word	0xffffffff


	//   ....[90]....
        /*01f4*/ 	.word	0xffffffff


	//   ....[91]....
        /*01f8*/ 	.word	0xffffffff


	//   ....[92]....
        /*01fc*/ 	.word	0xffffffff


	//   ....[93]....
        /*0200*/ 	.word	0xffffffff


	//   ....[94]....
        /*0204*/ 	.word	0xffffffff


	//   ....[95]....
        /*0208*/ 	.word	0xffffffff


	//   ....[96]....
        /*020c*/ 	.word	0xffffffff


	//   ....[97]....
        /*0210*/ 	.word	0xffffffff


	//   ....[98]....
        /*0214*/ 	.word	0xffffffff


	//   ....[99]....
        /*0218*/ 	.word	0xffffffff


	//   ....[100]....
        /*021c*/ 	.word	0xffffffff


	//   ....[101]....
        /*0220*/ 	.word	0xffffffff


	//   ....[102]....
        /*0224*/ 	.word	0xffffffff


	//   ....[103]....
        /*0228*/ 	.word	0xffffffff


	//   ....[104]....
        /*022c*/ 	.word	0xffffffff


	//   ....[105]....
        /*0230*/ 	.word	0xffffffff


	//   ....[106]....
        /*0234*/ 	.word	0x0500000c


	//   ....[107]....
        /*0238*/ 	.word	0x0500000c


	//   ....[108]....
        /*023c*/ 	.word	0x0500000c


	//   ....[109]....
        /*0240*/ 	.word	0x0500000c


	//   ....[110]....
        /*0244*/ 	.word	0x0500000c


	//   ....[111]....
        /*0248*/ 	.word	0x0500000c


	//   ....[112]....
        /*024c*/ 	.word	0x0500000c


	//   ....[113]....
        /*0250*/ 	.word	0x0500000c


	//   ....[114]....
        /*0254*/ 	.word	0x0500000c


	//   ....[115]....
        /*0258*/ 	.word	0x0500000c


	//   ....[116]....
        /*025c*/ 	.word	0x0500000c


	//   ....[117]....
        /*0260*/ 	.word	0x0500000c


	//   ....[118]....
        /*0264*/ 	.word	0x0500000c


	//   ....[119]....
        /*0268*/ 	.word	0x0500000c


	//   ....[120]....
        /*026c*/ 	.word	0x0500000c


	//   ....[121]....
        /*0270*/ 	.word	0x0500000c


	//   ....[122]....
        /*0274*/ 	.word	0x0500000c


	//   ....[123]....
        /*0278*/ 	.word	0x0500000c


	//   ....[124]....
        /*027c*/ 	.word	0x0500000c


	//   ....[125]....
        /*0280*/ 	.word	0x0500000c


	//   ....[126]....
        /*0284*/ 	.word	0x0500000c


	//   ....[127]....
        /*0288*/ 	.word	0x0500000c


	//   ....[128]....
        /*028c*/ 	.word	0x0500000c


	//   ....[129]....
        /*0290*/ 	.word	0x0500000c


	//   ....[130]....
        /*0294*/ 	.word	0x0500000c


	//   ....[131]....
        /*0298*/ 	.word	0x0500000c


	//   ....[132]....
        /*029c*/ 	.word	0x0500000c


	//   ....[133]....
        /*02a0*/ 	.word	0x0500000c


	//   ....[134]....
        /*02a4*/ 	.word	0x0500000c


	//   ....[135]....
        /*02a8*/ 	.word	0x0500000c


	//   ....[136]....
        /*02ac*/ 	.word	0x0500000c


	//   ....[137]....
        /*02b0*/ 	.word	0x0500000c


	//   ....[138]....
        /*02b4*/ 	.word	0x0500000c


	//   ....[139]....
        /*02b8*/ 	.word	0x0500000c


	//   ....[140]....
        /*02bc*/ 	.word	0x0500000c


	//   ....[141]....
        /*02c0*/ 	.word	0x0500000c


	//   ....[142]....
        /*02c4*/ 	.word	0x0500000c


	//   ....[143]....
        /*02c8*/ 	.word	0x0500000c


	//   ....[144]....
        /*02cc*/ 	.word	0x0500000c


	//   ....[145]....
        /*02d0*/ 	.word	0x0500000c


	//   ....[146]....
        /*02d4*/ 	.word	0x0500000c


	//   ....[147]....
        /*02d8*/ 	.word	0x0500000c


	//   ....[148]....
        /*02dc*/ 	.word	0x0500000c


	//   ....[149]....
        /*02e0*/ 	.word	0x0500000c


	//   ....[150]....
        /*02e4*/ 	.word	0x0500000c


	//   ....[151]....
        /*02e8*/ 	.word	0x0500000c


	//   ....[152]....
        /*02ec*/ 	.word	0x0500000c


	//   ....[153]....
        /*02f0*/ 	.word	0x0500000c


	//   ....[154]....
        /*02f4*/ 	.word	0x0500000c


	//   ....[155]....
        /*02f8*/ 	.word	0x0500000c


	//   ....[156]....
        /*02fc*/ 	.word	0x0500000c


	//   ....[157]....
        /*0300*/ 	.word	0x0500000c


	//   ....[158]....
        /*0304*/ 	.word	0x0500000c


	//   ....[159]....
        /*0308*/ 	.word	0x0500000c


	//   ....[160]....
        /*030c*/ 	.word	0x0500000c


	//   ....[161]....
        /*0310*/ 	.word	0x0500000c


	//   ....[162]....
        /*0314*/ 	.word	0x0500000c


	//   ....[163]....
        /*0318*/ 	.word	0x0500000c


	//   ....[164]....
        /*031c*/ 	.word	0x0500000c


	//   ....[165]....
        /*0320*/ 	.word	0x0500000c


	//   ....[166]....
        /*0324*/ 	.word	0x0500000c


	//   ....[167]....
        /*0328*/ 	.word	0x0500000c


	//   ....[168]....
        /*032c*/ 	.word	0x0500000c


	//   ....[169]....
        /*0330*/ 	.word	0x0500000c


	//   ....[170]....
        /*0334*/ 	.word	0x0500000c


	//   ....[171]....
        /*0338*/ 	.word	0x0500000c


	//   ....[172]....
        /*033c*/ 	.word	0x0500000c


	//   ....[173]....
        /*0340*/ 	.word	0x0500000c


	//   ....[174]....
        /*0344*/ 	.word	0x0500000c


	//   ....[175]....
        /*0348*/ 	.word	0x0500000c


	//   ....[176]....
        /*034c*/ 	.word	0x0500000c


	//   ....[177]....
        /*0350*/ 	.word	0x0500000c


	//   ....[178]....
        /*0354*/ 	.word	0x0500000c


	//   ....[179]....
        /*0358*/ 	.word	0x0500000c


	//   ....[180]....
        /*035c*/ 	.word	0x0500000c


	//   ....[181]....
        /*0360*/ 	.word	0x0500000c


	//   ....[182]....
        /*0364*/ 	.word	0x0500000c


	//   ....[183]....
        /*0368*/ 	.word	0x0500000c


	//   ....[184]....
        /*036c*/ 	.word	0x0500000c


	//   ....[185]....
        /*0370*/ 	.word	0x0500000c


	//   ....[186]....
        /*0374*/ 	.word	0x0500000c


	//   ....[187]....
        /*0378*/ 	.word	0x0500000c


	//   ....[188]....
        /*037c*/ 	.word	0x0500000c


	//   ....[189]....
        /*0380*/ 	.word	0x0500000c


	//   ....[190]....
        /*0384*/ 	.word	0x0500000c


	//   ....[191]....
        /*0388*/ 	.word	0x0500000c


	//   ....[192]....
        /*038c*/ 	.word	0x0500000c


	//   ....[193]....
        /*0390*/ 	.word	0x0500000c


	//   ....[194]....
        /*0394*/ 	.word	0x0500000c


	//   ....[195]....
        /*0398*/ 	.word	0x0500000c


	//   ....[196]....
        /*039c*/ 	.word	0x0500000c


	//   ....[197]....
        /*03a0*/ 	.word	0x0500000c


	//   ....[198]....
        /*03a4*/ 	.word	0x0500000c


	//   ....[199]....
        /*03a8*/ 	.word	0x0500000c


	//   ....[200]....
        /*03ac*/ 	.word	0x0500000c


	//   ....[201]....
        /*03b0*/ 	.word	0x0500000c


	//   ....[202]....
        /*03b4*/ 	.word	0x0500000c


	//   ....[203]....
        /*03b8*/ 	.word	0x0500000c


	//   ....[204]....
        /*03bc*/ 	.word	0x0500000c


	//   ....[205]....
        /*03c0*/ 	.word	0x0500000c


	//   ....[206]....
        /*03c4*/ 	.word	0x0500000c


	//   ....[207]....
        /*03c8*/ 	.word	0x0500000c


	//   ....[208]....
        /*03cc*/ 	.word	0x0500000c


	//   ....[209]....
        /*03d0*/ 	.word	0x0500000c


	//   ....[210]....
        /*03d4*/ 	.word	0x0500000c


	//   ....[211]....
        /*03d8*/ 	.word	0x0500000c


	//----- nvinfo : EIATTR_COOP_GROUP_INSTR_OFFSETS
	.align		4
.L_25:
        /*03dc*/ 	.byte	0x04, 0x28
        /*03de*/ 	.short	(.L_27 - .L_26)


	//   ....[0]....
.L_26:
        /*03e0*/ 	.word	0x00000ab0


	//   ....[1]....
        /*03e4*/ 	.word	0x00000ac0


	//   ....[2]....
        /*03e8*/ 	.word	0x00000ad0


	//   ....[3]....
        /*03ec*/ 	.word	0x00000ae0


	//   ....[4]....
        /*03f0*/ 	.word	0x00000b00


	//   ....[5]....
        /*03f4*/ 	.word	0x00000b20


	//   ....[6]....
        /*03f8*/ 	.word	0x00000b40


	//   ....[7]....
        /*03fc*/ 	.word	0x00000b60


	//   ....[8]....
        /*0400*/ 	.word	0x00000c20


	//   ....[9]....
        /*0404*/ 	.word	0x00000c60


	//   ....[10]....
        /*0408*/ 	.word	0x00000c90


	//   ....[11]....
        /*040c*/ 	.word	0x00000cd0


	//   ....[12]....
        /*0410*/ 	.word	0x00000d00


	//   ....[13]....
        /*0414*/ 	.word	0x00000db0


	//   ....[14]....
        /*0418*/ 	.word	0x00000de0


	//   ....[15]....
        /*041c*/ 	.word	0x00000e00


	//   ....[16]....
        /*0420*/ 	.word	0x00000fd0


	//   ....[17]....
        /*0424*/ 	.word	0x00001080


	//   ....[18]....
        /*0428*/ 	.word	0x000010d0


	//   ....[19]....
        /*042c*/ 	.word	0x00001140


	//   ....[20]....
        /*0430*/ 	.word	0x00001170


	//   ....[21]....
        /*0434*/ 	.word	0x00001260


	//   ....[22]....
        /*0438*/ 	.word	0x000012c0


	//   ....[23]....
        /*043c*/ 	.word	0x000012d0


	//   ....[24]....
        /*0440*/ 	.word	0x000012e0


	//   ....[25]....
        /*0444*/ 	.word	0x000012f0


	//   ....[26]....
        /*0448*/ 	.word	0x00001330


	//   ....[27]....
        /*044c*/ 	.word	0x00001350


	//   ....[28]....
        /*0450*/ 	.word	0x00001390


	//   ....[29]....
        /*0454*/ 	.word	0x000013c0


	//   ....[30]....
        /*0458*/ 	.word	0x000013d0


	//   ....[31]....
        /*045c*/ 	.word	0x00001400


	//   ....[32]....
        /*0460*/ 	.word	0x00001420


	//   ....[33]....
        /*0464*/ 	.word	0x00001490


	//   ....[34]....
        /*0468*/ 	.word	0x000014b0


	//   ....[35]....
        /*046c*/ 	.word	0x000014c0


	//   ....[36]....
        /*0470*/ 	.word	0x000014e0


	//   ....[37]....
        /*0474*/ 	.word	0x000014f0


	//   ....[38]....
        /*0478*/ 	.word	0x00001580


	//   ....[39]....
        /*047c*/ 	.word	0x000015a0


	//   ....[40]....
        /*0480*/ 	.word	0x000015c0


	//   ....[41]....
        /*0484*/ 	.word	0x000015d0


	//   ....[42]....
        /*0488*/ 	.word	0x000015e0


	//   ....[43]....
        /*048c*/ 	.word	0x000015f0


	//   ....[44]....
        /*0490*/ 	.word	0x00001620


	//   ....[45]....
        /*0494*/ 	.word	0x00001660


	//   ....[46]....
        /*0498*/ 	.word	0x00001690


	//   ....[47]....
        /*049c*/ 	.word	0x000016d0


	//   ....[48]....
        /*04a0*/ 	.word	0x000016f0


	//   ....[49]....
        /*04a4*/ 	.word	0x00001740


	//   ....[50]....
        /*04a8*/ 	.word	0x00001760


	//   ....[51]....
        /*04ac*/ 	.word	0x00001780


	//   ....[52]....
        /*04b0*/ 	.word	0x000017b0


	//   ....[53]....
        /*04b4*/ 	.word	0x000017e0


	//   ....[54]....
        /*04b8*/ 	.word	0x00001800


	//   ....[55]....
        /*04bc*/ 	.word	0x00001830


	//   ....[56]....
        /*04c0*/ 	.word	0x00001870


	//   ....[57]....
        /*04c4*/ 	.word	0x000018a0


	//   ....[58]....
        /*04c8*/ 	.word	0x000018c0


	//   ....[59]....
        /*04cc*/ 	.word	0x000018d0


	//   ....[60]....
        /*04d0*/ 	.word	0x000018f0


	//   ....[61]....
        /*04d4*/ 	.word	0x00001920


	//   ....[62]....
        /*04d8*/ 	.word	0x00001940


	//   ....[63]....
        /*04dc*/ 	.word	0x00001950


	//   ....[64]....
        /*04e0*/ 	.word	0x00001970


	//   ....[65]....
        /*04e4*/ 	.word	0x00001990


	//   ....[66]....
        /*04e8*/ 	.word	0x000019b0


	//   ....[67]....
        /*04ec*/ 	.word	0x000019d0


	//   ....[68]....
        /*04f0*/ 	.word	0x000019e0


	//   ....[69]....
        /*04f4*/ 	.word	0x00001a00


	//   ....[70]....
        /*04f8*/ 	.word	0x00001a30


	//   ....[71]....
        /*04fc*/ 	.word	0x00001a50


	//   ....[72]....
        /*0500*/ 	.word	0x00001a70


	//   ....[73]....
        /*0504*/ 	.word	0x00001a90


	//   ....[74]....
        /*0508*/ 	.word	0x00001ac0


	//   ....[75]....
        /*050c*/ 	.word	0x00001ae0


	//   ....[76]....
        /*0510*/ 	.word	0x00001c40


	//   ....[77]....
        /*0514*/ 	.word	0x00001c60


	//   ....[78]....
        /*0518*/ 	.word	0x00001c80


	//   ....[79]....
        /*051c*/ 	.word	0x00001ca0


	//   ....[80]....
        /*0520*/ 	.word	0x00001cc0


	//   ....[81]....
        /*0524*/ 	.word	0x00001e00


	//   ....[82]....
        /*0528*/ 	.word	0x00001e20


	//   ....[83]....
        /*052c*/ 	.word	0x00001e40


	//   ....[84]....
        /*0530*/ 	.word	0x00001e60


	//   ....[85]....
        /*0534*/ 	.word	0x00001e80


	//   ....[86]....
        /*0538*/ 	.word	0x00001fc0


	//   ....[87]....
        /*053c*/ 	.word	0x00001fe0


	//   ....[88]....
        /*0540*/ 	.word	0x00002000


	//   ....[89]....
        /*0544*/ 	.word	0x00002020


	//   ....[90]....
        /*0548*/ 	.word	0x00002040


	//   ....[91]....
        /*054c*/ 	.word	0x00002180


	//   ....[92]....
        /*0550*/ 	.word	0x000021a0


	//   ....[93]....
        /*0554*/ 	.word	0x000021c0


	//   ....[94]....
        /*0558*/ 	.word	0x000021e0


	//   ....[95]....
        /*055c*/ 	.word	0x00002200


	//   ....[96]....
        /*0560*/ 	.word	0x00002340


	//   ....[97]....
        /*0564*/ 	.word	0x00002360


	//   ....[98]....
        /*0568*/ 	.word	0x00002380


	//   ....[99]....
        /*056c*/ 	.word	0x000023a0


	//   ....[100]....
        /*0570*/ 	.word	0x000023c0


	//   ....[101]....
        /*0574*/ 	.word	0x00002520


	//   ....[102]....
        /*0578*/ 	.word	0x00002540


	//   ....[103]....
        /*057c*/ 	.word	0x00002560


	//   ....[104]....
        /*0580*/ 	.word	0x00002580


	//   ....[105]....
        /*0584*/ 	.word	0x000025a0


	//   ....[106]....
        /*0588*/ 	.word	0x00002ed0


	//   ....[107]....
        /*058c*/ 	.word	0x00002f20


	//   ....[108]....
        /*0590*/ 	.word	0x00002fb0


	//   ....[109]....
        /*0594*/ 	.word	0x00003030


	//   ....[110]....
        /*0598*/ 	.word	0x000030b0


	//   ....[111]....
        /*059c*/ 	.word	0x00003150


	//   ....[112]....
        /*05a0*/ 	.word	0x000031f0


	//   ....[113]....
        /*05a4*/ 	.word	0x00003270


	//   ....[114]....
        /*05a8*/ 	.word	0x00003310


	//   ....[115]....
        /*05ac*/ 	.word	0x00003380


	//   ....[116]....
        /*05b0*/ 	.word	0x00003410


	//   ....[117]....
        /*05b4*/ 	.word	0x00003490


	//   ....[118]....
        /*05b8*/ 	.word	0x00003510


	//   ....[119]....
        /*05bc*/ 	.word	0x000035a0


	//   ....[120]....
        /*05c0*/ 	.word	0x00003640


	//   ....[121]....
        /*05c4*/ 	.word	0x000036d0


	//   ....[122]....
        /*05c8*/ 	.word	0x00003790


	//   ....[123]....
        /*05cc*/ 	.word	0x00003860


	//   ....[124]....
        /*05d0*/ 	.word	0x000038d0


	//   ....[125]....
        /*05d4*/ 	.word	0x00003940


	//   ....[126]....
        /*05d8*/ 	.word	0x000039a0


	//   ....[127]....
        /*05dc*/ 	.word	0x00003a80


	//   ....[128]....
        /*05e0*/ 	.word	0x00003ae0


	//   ....[129]....
        /*05e4*/ 	.word	0x00003b50


	//   ....[130]....
        /*05e8*/ 	.word	0x00003bc0


	//   ....[131]....
        /*05ec*/ 	.word	0x00003c30


	//   ....[132]....
        /*05f0*/ 	.word	0x00003ce0


	//   ....[133]....
        /*05f4*/ 	.word	0x00003d80


	//   ....[134]....
        /*05f8*/ 	.word	0x00003e00


	//   ....[135]....
        /*05fc*/ 	.word	0x00003e70


	//   ....[136]....
        /*0600*/ 	.word	0x00003ee0


	//   ....[137]....
        /*0604*/ 	.word	0x00003f40


	//   ....[138]....
        /*0608*/ 	.word	0x00003fd0


	//   ....[139]....
        /*060c*/ 	.word	0x00004070


	//   ....[140]....
        /*0610*/ 	.word	0x000040f0


	//   ....[141]....
        /*0614*/ 	.word	0x00004180


	//   ....[142]....
        /*0618*/ 	.word	0x000041f0


	//   ....[143]....
        /*061c*/ 	.word	0x00004270


	//   ....[144]....
        /*0620*/ 	.word	0x000042f0


	//   ....[145]....
        /*0624*/ 	.word	0x00004360


	//   ....[146]....
        /*0628*/ 	.word	0x000043d0


	//   ....[147]....
        /*062c*/ 	.word	0x00004470


	//   ....[148]....
        /*0630*/ 	.word	0x000044e0


	//   ....[149]....
        /*0634*/ 	.word	0x00004550


	//   ....[150]....
        /*0638*/ 	.word	0x000045c0


	//   ....[151]....
        /*063c*/ 	.word	0x00004640


	//   ....[152]....
        /*0640*/ 	.word	0x000046e0


	//   ....[153]....
        /*0644*/ 	.word	0x00004750


	//   ....[154]....
        /*0648*/ 	.word	0x000047c0


	//   ....[155]....
        /*064c*/ 	.word	0x00004830


	//   ....[156]....
        /*0650*/ 	.word	0x000048b0


	//   ....[157]....
        /*0654*/ 	.word	0x00004970


	//   ....[158]....
        /*0658*/ 	.word	0x000049f0


	//   ....[159]....
        /*065c*/ 	.word	0x00004a50


	//   ....[160]....
        /*0660*/ 	.word	0x00004ab0


	//   ....[161]....
        /*0664*/ 	.word	0x00004b10


	//   ....[162]....
        /*0668*/ 	.word	0x00004bb0


	//   ....[163]....
        /*066c*/ 	.word	0x00004c20


	//   ....[164]....
        /*0670*/ 	.word	0x00004c80


	//   ....[165]....
        /*0674*/ 	.word	0x00004d10


	//   ....[166]....
        /*0678*/ 	.word	0x00004d90


	//   ....[167]....
        /*067c*/ 	.word	0x00004e00


	//   ....[168]....
        /*0680*/ 	.word	0x00004e70


	//   ....[169]....
        /*0684*/ 	.word	0x00004ee0


	//   ....[170]....
        /*0688*/ 	.word	0x00004f50


	//   ....[171]....
        /*068c*/ 	.word	0x00004fc0


	//   ....[172]....
        /*0690*/ 	.word	0x00005070


	//   ....[173]....
        /*0694*/ 	.word	0x000050e0


	//   ....[174]....
        /*0698*/ 	.word	0x00005150


	//   ....[175]....
        /*069c*/ 	.word	0x000051d0


	//   ....[176]....
        /*06a0*/ 	.word	0x00005250


	//   ....[177]....
        /*06a4*/ 	.word	0x000052f0


	//   ....[178]....
        /*06a8*/ 	.word	0x00005360


	//   ....[179]....
        /*06ac*/ 	.word	0x000053d0


	//   ....[180]....
        /*06b0*/ 	.word	0x00005440


	//   ....[181]....
        /*06b4*/ 	.word	0x000054b0


	//   ....[182]....
        /*06b8*/ 	.word	0x00005550


	//   ....[183]....
        /*06bc*/ 	.word	0x000055e0


	//   ....[184]....
        /*06c0*/ 	.word	0x00005640


	//   ....[185]....
        /*06c4*/ 	.word	0x000056a0


	//   ....[186]....
        /*06c8*/ 	.word	0x00005700


	//   ....[187]....
        /*06cc*/ 	.word	0x00005790


	//   ....[188]....
        /*06d0*/ 	.word	0x00005820


	//   ....[189]....
        /*06d4*/ 	.word	0x00005880


	//   ....[190]....
        /*06d8*/ 	.word	0x000058e0


	//   ....[191]....
        /*06dc*/ 	.word	0x00005940


	//   ....[192]....
        /*06e0*/ 	.word	0x000059d0


	//   ....[193]....
        /*06e4*/ 	.word	0x00005a60


	//   ....[194]....
        /*06e8*/ 	.word	0x00005ac0


	//   ....[195]....
        /*06ec*/ 	.word	0x00005b20


	//   ....[196]....
        /*06f0*/ 	.word	0x00005b80


	//   ....[197]....
        /*06f4*/ 	.word	0x00005c10


	//   ....[198]....
        /*06f8*/ 	.word	0x00005ca0


	//   ....[199]....
        /*06fc*/ 	.word	0x00005d00


	//   ....[200]....
        /*0700*/ 	.word	0x00005d60


	//   ....[201]....
        /*0704*/ 	.word	0x00005dc0


	//   ....[202]....
        /*0708*/ 	.word	0x00005e50


	//   ....[203]....
        /*070c*/ 	.word	0x00005ee0


	//   ....[204]....
        /*0710*/ 	.word	0x00005f40


	//   ....[205]....
        /*0714*/ 	.word	0x00005fa0


	//   ....[206]....
        /*0718*/ 	.word	0x00006000


	//   ....[207]....
        /*071c*/ 	.word	0x00006090


	//   ....[208]....
        /*0720*/ 	.word	0x00006120


	//   ....[209]....
        /*0724*/ 	.word	0x00006180


	//   ....[210]....
        /*0728*/ 	.word	0x000061e0


	//   ....[211]....
        /*072c*/ 	.word	0x00006240


	//----- nvinfo : EIATTR_VRC_CTA_INIT_COUNT
	.align		4
.L_27:
        /*0730*/ 	.byte	0x02, 0x4a
	.zero		1
	.zero		1


	//----- nvinfo : EIATTR_EXIT_INSTR_OFFSETS
	.align		4
        /*0734*/ 	.byte	0x04, 0x1c
        /*0736*/ 	.short	(.L_29 - .L_28)


	//   ....[0]....
.L_28:
        /*0738*/ 	.word	0x00002ac0


	//   ....[1]....
        /*073c*/ 	.word	0x00002e70


	//----- nvinfo : EIATTR_CRS_STACK_SIZE
	.align		4
.L_29:
        /*0740*/ 	.byte	0x04, 0x1e
        /*0742*/ 	.short	(.L_31 - .L_30)
.L_30:
        /*0744*/ 	.word	0x00000000


	//----- nvinfo : EIATTR_CBANK_PARAM_SIZE
	.align		4
.L_31:
        /*0748*/ 	.byte	0x03, 0x19
        /*074a*/ 	.short	0x002c


	//----- nvinfo : EIATTR_PARAM_CBANK
	.align		4
        /*074c*/ 	.byte	0x04, 0x0a
        /*074e*/ 	.short	(.L_33 - .L_32)
	.align		4
.L_32:
        /*0750*/ 	.word	index@(.nv.constant0._Z39flashattn_warp_full_softmax_v12d_fixed2PK6__halfS1_S1_Pfiif)
        /*0754*/ 	.short	0x0380
        /*0756*/ 	.short	0x002c


	//----- nvinfo : EIATTR_SW_WAR
	.align		4
.L_33:
        /*0758*/ 	.byte	0x04, 0x36
        /*075a*/ 	.short	(.L_35 - .L_34)
.L_34:
        /*075c*/ 	.word	0x00000008
.L_35:


//--------------------- .nv.callgraph             --------------------------
	.section	.nv.callgraph,"",@"SHT_CUDA_CALLGRAPH"
	.align	4
	.sectionentsize	8
	.align		4
        /*0000*/ 	.word	0x00000000
	.align		4
        /*0004*/ 	.word	0xffffffff
	.align		4
        /*0008*/ 	.word	0x00000000
	.align		4
        /*000c*/ 	.word	0xfffffffe
	.align		4
        /*0010*/ 	.word	0x00000000
	.align		4
        /*0014*/ 	.word	0xfffffffd
	.align		4
        /*0018*/ 	.word	0x00000000
	.align		4
        /*001c*/ 	.word	0xfffffffc


//--------------------- .text._Z39flashattn_warp_full_softmax_v12d_fixed2PK6__halfS1_S1_Pfiif --------------------------
	.section	.text._Z39flashattn_warp_full_softmax_v12d_fixed2PK6__halfS1_S1_Pfiif,"ax",@progbits
	.align	128
        .global         _Z39flashattn_warp_full_softmax_v12d_fixed2PK6__halfS1_S1_Pfiif
        .type           _Z39flashattn_warp_full_softmax_v12d_fixed2PK6__halfS1_S1_Pfiif,@function
        .size           _Z39flashattn_warp_full_softmax_v12d_fixed2PK6__halfS1_S1_Pfiif,(.L_x_157 - _Z39flashattn_warp_full_softmax_v12d_fixed2PK6__halfS1_S1_Pfiif)
        .other          _Z39flashattn_warp_full_softmax_v12d_fixed2PK6__halfS1_S1_Pfiif,@"STO_CUDA_ENTRY STV_DEFAULT"
_Z39flashattn_warp_full_softmax_v12d_fixed2PK6__halfS1_S1_Pfiif:
.text._Z39flashattn_warp_full_softmax_v12d_fixed2PK6__halfS1_S1_Pfiif:
[----:B------:R-:W-:Y:S01]  /*0000*/  LDC R1, c[0x0][0x37c] ;  /* 0x0000df00ff017b82 */ /* 0x000fe20000000800 */
[----:B------:R-:W0:Y:S07]  /*0010*/  S2R R59, SR_TID.X ;  /* 0x00000000003b7919 */ /* 0x000e2e0000002100 */
[----:B------:R-:W1:Y:S01]  /*0020*/  S2UR UR4, SR_CTAID.Y ;  /* 0x00000000000479c3 */ /* 0x000e620000002600 */
[----:B------:R-:W2:Y:S01]  /*0030*/  LDCU.64 UR8, c[0x0][0x3a0] ;  /* 0x00007400ff0877ac */ /* 0x000ea20008000a00 */
[----:B------:R-:W-:Y:S01]  /*0040*/  PRMT R57, RZ, 0x7610, R57 ;  /* 0x00007610ff397816 */ /* 0x000fe20000000039 */
[----:B------:R-:W3:Y:S05]  /*0050*/  LDCU.64 UR10, c[0x0][0x380] ;  /* 0x00007000ff0a77ac */ /* 0x000eea0008000a00 */
[----:B------:R-:W4:Y:S01]  /*0060*/  S2UR UR6, SR_CTAID.X ;  /* 0x00000000000679c3 */ /* 0x000f220000002500 */
[----:B------:R-:W3:Y:S01]  /*0070*/  LDCU.64 UR12, c[0x0][0x358] ;  /* 0x00006b00ff0c77ac */ /* 0x000ee20008000a00 */
[----:B--2---:R-:W-:-:S02]  /*0080*/  USHF.R.S32.HI UR7, URZ, 0x1f, UR8 ;  /* 0x0000001fff077899 */ /* 0x004fc40008011408 */
[----:B-1----:R-:W-:-:S06]  /*0090*/  USHF.L.U32 UR4, UR4, 0x2, URZ ;  /* 0x0000000204047899 */ /* 0x002fcc00080006ff */
[C---:B0-----:R-:W-:Y:S01]  /*00a0*/  LEA.HI R58, R59.reuse, UR4, RZ, 0x1b ;  /* 0x000000043b3a7c11 */ /* 0x041fe2000f8fd8ff */
[----:B----4-:R-:W-:Y:S01]  /*00b0*/  UIMAD.WIDE.U32 UR4, UR6, UR8, URZ ;  /* 0x00000008060472a5 */ /* 0x010fe2000f8e00ff */
[C---:B------:R-:W-:Y:S02]  /*00c0*/  IADD3 R0, PT, PT, R59.reuse, -0x20, RZ ;  /* 0xffffffe03b007810 */ /* 0x040fe40007ffe0ff */
[----:B------:R-:W-:Y:S02]  /*00d0*/  IADD3 R58, PT, PT, R58, -0x1, RZ ;  /* 0xffffffff3a3a7810 */ /* 0x000fe40007ffe0ff */
[----:B------:R-:W-:Y:S02]  /*00e0*/  LOP3.LUT R56, R59, 0x1f, RZ, 0xc0, !PT ;  /* 0x0000001f3b387812 */ /* 0x000fe400078ec0ff */
[----:B------:R-:W-:Y:S01]  /*00f0*/  ISETP.GE.AND P1, PT, R58, UR8, PT ;  /* 0x000000083a007c0c */ /* 0x000fe2000bf26270 */
[----:B------:R-:W-:Y:S01]  /*0100*/  UIMAD UR8, UR7, UR6, URZ ;  /* 0x00000006070872a4 */ /* 0x000fe2000f8e02ff */
[----:B------:R-:W-:Y:S01]  /*0110*/  MOV R55, R56 ;  /* 0x0000003800377202 */ /* 0x000fe20000000f00 */
[----:B---3--:R-:W-:Y:S01]  /*0120*/  ULEA UR7, UP0, UR4, UR10, 0x5 ;  /* 0x0000000a04077291 */ /* 0x008fe2000f8028ff */
[----:B------:R-:W-:Y:S01]  /*0130*/  ISETP.LT.U32.AND P1, PT, R0, 0x80, !P1 ;  /* 0x000000800000780c */ /* 0x000fe20004f21070 */
[----:B------:R-:W-:-:S03]  /*0140*/  UIADD3 UR5, UPT, UPT, UR5, UR8, URZ ;  /* 0x0000000805057290 */ /* 0x000fc6000fffe0ff */
[----:B------:R-:W-:Y:S01]  /*0150*/  ISETP.GT.U32.OR P0, PT, R56, 0xf, !P1 ;  /* 0x0000000f3800780c */ /* 0x000fe20004f04470 */
[----:B------:R-:W-:Y:S01]  /*0160*/  ULEA.HI.X UR4, UR4, UR11, UR5, 0x5, UP0 ;  /* 0x0000000b04047291 */ /* 0x000fe200080f2c05 */
[----:B------:R-:W-:Y:S01]  /*0170*/  MOV R2, UR7 ;  /* 0x0000000700027c02 */ /* 0x000fe20008000f00 */
[----:B------:R-:W-:-:S04]  /*0180*/  UISETP.GE.AND UP0, UPT, UR9, 0x1, UPT ;  /* 0x000000010900788c */ /* 0x000fc8000bf06270 */
[----:B------:R-:W-:-:S06]  /*0190*/  IMAD.U32 R3, RZ, RZ, UR4 ;  /* 0x00000004ff037e24 */ /* 0x000fcc000f8e00ff */
[----:B------:R-:W-:-:S05]  /*01a0*/  @!P0 LEA R5, R58, R55, 0x4 ;  /* 0x000000373a058211 */ /* 0x000fca00078e20ff */
[----:B------:R-:W-:Y:S01]  /*01b0*/  @!P0 IMAD.WIDE R2, R5, 0x2, R2 ;  /* 0x0000000205028825 */ /* 0x000fe200078e0202 */
[----:B------:R-:W-:Y:S01]  /*01c0*/  USHF.R.S32.HI UR7, URZ, 0x1f, UR9 ;  /* 0x0000001fff077899 */ /* 0x000fe20008011409 */
[----:B------:R-:W-:Y:S01]  /*01d0*/  CS2R R16, SRZ ;  /* 0x0000000000107805 */ /* 0x000fe2000001ff00 */
[----:B------:R-:W-:Y:S02]  /*01e0*/  UIMAD.WIDE.U32 UR4, UR6, UR9, URZ ;  /* 0x00000009060472a5 */ /* 0x000fe4000f8e00ff */
[----:B------:R0:W5:Y:S01]  /*01f0*/  @!P0 LDG.E.U16.CONSTANT R57, desc[UR12][R2.64] ;  /* 0x0000000c02398981 */ /* 0x000162000c1e9500 */
[----:B------:R-:W-:Y:S02]  /*0200*/  CS2R R18, SRZ ;  /* 0x0000000000127805 */ /* 0x000fe4000001ff00 */
[----:B------:R-:W-:Y:S02]  /*0210*/  CS2R R20, SRZ ;  /* 0x0000000000147805 */ /* 0x000fe4000001ff00 */
[----:B------:R-:W-:-:S02]  /*0220*/  CS2R R22, SRZ ;  /* 0x0000000000167805 */ /* 0x000fc4000001ff00 */
[----:B------:R-:W-:Y:S02]  /*0230*/  CS2R R24, SRZ ;  /* 0x0000000000187805 */ /* 0x000fe4000001ff00 */
[----:B------:R-:W-:Y:S02]  /*0240*/  CS2R R26, SRZ ;  /* 0x00000000001a7805 */ /* 0x000fe4000001ff00 */
[----:B------:R-:W-:Y:S02]  /*0250*/  CS2R R28, SRZ ;  /* 0x00000000001c7805 */ /* 0x000fe4000001ff00 */
[----:B------:R-:W-:Y:S01]  /*0260*/  CS2R R30, SRZ ;  /* 0x00000000001e7805 */ /* 0x000fe2000001ff00 */
[----:B------:R-:W-:Y:S01]  /*0270*/  UIMAD UR7, UR6, UR7, UR5 ;  /* 0x00000007060772a4 */ /* 0x000fe2000f8e0205 */
[----:B0-----:R-:W-:Y:S01]  /*0280*/  HFMA2 R2, -RZ, RZ, 0.34521484375, 0.483642578125 ;  /* 0x358637bdff027431 */ /* 0x001fe200000001ff */
[----:B------:R-:W-:Y:S10]  /*0290*/  BRA.U !UP0, `(.L_x_0) ;  /* 0x0000002508fc7547 */ /* 0x000ff4000b800000 */
[----:B------:R-:W0:Y:S01]  /*02a0*/  S2UR UR6, SR_CgaCtaId ;  /* 0x00000000000679c3 */ /* 0x000e220000008800 */
[----:B------:R-:W-:Y:S01]  /*02b0*/  USHF.L.U64.HI UR5, UR4, 0x5, UR7 ;  /* 0x0000000504057899 */ /* 0x000fe20008010207 */
[----:B------:R-:W-:Y:S01]  /*02c0*/  SHF.L.U32 R54, R59, 0x5, RZ ;  /* 0x000000053b367819 */ /* 0x000fe200000006ff */
[----:B------:R-:W-:Y:S01]  /*02d0*/  USHF.L.U32 UR4, UR4, 0x5, URZ ;  /* 0x0000000504047899 */ /* 0x000fe200080006ff */
[----:B------:R-:W-:Y:S01]  /*02e0*/  MOV R52, 0xf149f2ca ;  /* 0xf149f2ca00347802 */ /* 0x000fe20000000f00 */
[----:B------:R-:W1:Y:S01]  /*02f0*/  LDCU.64 UR8, c[0x0][0x388] ;  /* 0x00007100ff0877ac */ /* 0x000e620008000a00 */
[----:B------:R-:W-:Y:S01]  /*0300*/  LOP3.LUT R54, R54, 0x3e0, RZ, 0xc0, !PT ;  /* 0x000003e036367812 */ /* 0x000fe200078ec0ff */
[----:B------:R-:W-:Y:S01]  /*0310*/  IMAD.MOV.U32 R51, RZ, RZ, RZ ;  /* 0x000000ffff337224 */ /* 0x000fe200078e00ff */
[----:B------:R-:W-:Y:S01]  /*0320*/  MOV R3, UR5 ;  /* 0x0000000500037c02 */ /* 0x000fe20008000f00 */
[----:B------:R-:W2:Y:S01]  /*0330*/  LDCU.64 UR10, c[0x0][0x390] ;  /* 0x00007200ff0a77ac */ /* 0x000ea20008000a00 */
[----:B------:R-:W-:-:S02]  /*0340*/  MOV R2, UR4 ;  /* 0x0000000400027c02 */ /* 0x000fc40008000f00 */
[----:B------:R-:W-:Y:S01]  /*0350*/  MOV R16, RZ ;  /* 0x000000ff00107202 */ /* 0x000fe20000000f00 */
[----:B------:R-:W-:Y:S01]  /*0360*/  UMOV UR4, 0x400 ;  /* 0x0000040000047882 */ /* 0x000fe20000000000 */
[----:B------:R-:W3:Y:S01]  /*0370*/  LDCU UR15, c[0x0][0x3a4] ;  /* 0x00007480ff0f77ac */ /* 0x000ee20008000800 */
[----:B------:R-:W-:Y:S01]  /*0380*/  IMAD.WIDE.U32 R2, R56, 0x20, R2 ;  /* 0x0000002038027825 */ /* 0x000fe200078e0002 */
[----:B------:R-:W-:Y:S02]  /*0390*/  UIADD3 UR5, UPT, UPT, UR4, 0x400, URZ ;  /* 0x0000040004057890 */ /* 0x000fe4000fffe0ff */
[----:B------:R-:W-:Y:S01]  /*03a0*/  IADD3 R4, P0, PT, R2, 0x10, RZ ;  /* 0x0000001002047810 */ /* 0x000fe20007f1e0ff */
[----:B------:R-:W4:Y:S01]  /*03b0*/  LDCU UR14, c[0x0][0x3a8] ;  /* 0x00007500ff0e77ac */ /* 0x000f220008000800 */
[----:B0-----:R-:W-:-:S03]  /*03c0*/  ULEA UR7, UR6, UR5, 0x18 ;  /* 0x0000000506077291 */ /* 0x001fc6000f8ec0ff */
[----:B------:R-:W-:Y:S01]  /*03d0*/  IMAD.X R5, RZ, RZ, R3, P0 ;  /* 0x000000ffff057224 */ /* 0x000fe200000e0603 */
[C---:B-1----:R-:W-:Y:S01]  /*03e0*/  IADD3 R2, P0, PT, R4.reuse, UR8, RZ ;  /* 0x0000000804027c10 */ /* 0x042fe2000ff1e0ff */
[----:B------:R-:W-:Y:S01]  /*03f0*/  ULEA UR5, UR6, UR4, 0x18 ;  /* 0x0000000406057291 */ /* 0x000fe2000f8ec0ff */
[----:B--2---:R-:W-:Y:S02]  /*0400*/  IADD3 R4, P2, PT, R4, UR10, RZ ;  /* 0x0000000a04047c10 */ /* 0x004fe4000ff5e0ff */
[----:B------:R-:W-:Y:S01]  /*0410*/  MOV R53, UR7 ;  /* 0x0000000700357c02 */ /* 0x000fe20008000f00 */
[----:B------:R-:W-:Y:S01]  /*0420*/  UMOV UR4, URZ ;  /* 0x000000ff00047c82 */ /* 0x000fe20008000000 */
[C---:B------:R-:W-:Y:S02]  /*0430*/  IADD3.X R3, PT, PT, R5.reuse, UR9, RZ, P0, !PT ;  /* 0x0000000905037c10 */ /* 0x040fe400087fe4ff */
[----:B------:R-:W-:Y:S02]  /*0440*/  IADD3.X R5, PT, PT, R5, UR11, RZ, P2, !PT ;  /* 0x0000000b05057c10 */ /* 0x000fe400097fe4ff */
[----:B---3--:R-:W-:-:S07]  /*0450*/  IADD3 R50, PT, PT, R54, R53, RZ ;  /* 0x0000003536327210 */ /* 0x008fce0007ffe0ff */
.L_x_27:
[----:B------:R-:W-:Y:S01]  /*0460*/  ISETP.GT.U32.AND P0, PT, R59, 0x1f, PT ;  /* 0x0000001f3b00780c */ /* 0x000fe20003f04070 */
[----:B------:R-:W-:Y:S01]  /*0470*/  UIADD3 UR4, UPT, UPT, UR4, 0x20, URZ ;  /* 0x0000002004047890 */ /* 0x000fe2000fffe0ff */
[----:B------:R-:W-:Y:S01]  /*0480*/  BSSY.RECONVERGENT B0, `(.L_x_1) ;  /* 0x0000058000007945 */ /* 0x000fe20003800200 */
[----:B------:R-:W-:Y:S01]  /*0490*/  MOV R49, R52 ;  /* 0x0000003400317202 */ /* 0x000fe20000000f00 */
[----:B------:R-:W-:Y:S01]  /*04a0*/  IMAD.MOV.U32 R46, RZ, RZ, R30 ;  /* 0x000000ffff2e7224 */ /* 0x000fe200078e001e */
[----:B------:R-:W-:Y:S01]  /*04b0*/  UISETP.GE.AND UP0, UPT, UR4, UR15, UPT ;  /* 0x0000000f0400728c */ /* 0x000fe2000bf06270 */
[----:B------:R-:W-:Y:S01]  /*04c0*/  MOV R48, R51 ;  /* 0x0000003300307202 */ /* 0x000fe20000000f00 */
[----:B------:R-:W-:Y:S01]  /*04d0*/  IMAD.MOV.U32 R41, RZ, RZ, R25 ;  /* 0x000000ffff297224 */ /* 0x000fe200078e0019 */
[----:B------:R-:W-:Y:S01]  /*04e0*/  MOV R47, R31 ;  /* 0x0000001f002f7202 */ /* 0x000fe20000000f00 */
[----:B------:R-:W-:Y:S01]  /*04f0*/  IMAD.MOV.U32 R36, RZ, RZ, R20 ;  /* 0x000000ffff247224 */ /* 0x000fe200078e0014 */
[----:B------:R-:W-:-:S02]  /*0500*/  MOV R45, R29 ;  /* 0x0000001d002d7202 */ /* 0x000fc40000000f00 */
[----:B------:R-:W-:Y:S02]  /*0510*/  MOV R44, R28 ;  /* 0x0000001c002c7202 */ /* 0x000fe40000000f00 */
[----:B------:R-:W-:Y:S02]  /*0520*/  MOV R43, R27 ;  /* 0x0000001b002b7202 */ /* 0x000fe40000000f00 */
[----:B------:R-:W-:Y:S02]  /*0530*/  MOV R42, R26 ;  /* 0x0000001a002a7202 */ /* 0x000fe40000000f00 */
[----:B------:R-:W-:Y:S02]  /*0540*/  MOV R40, R24 ;  /* 0x0000001800287202 */ /* 0x000fe40000000f00 */
[----:B------:R-:W-:Y:S02]  /*0550*/  MOV R39, R23 ;  /* 0x0000001700277202 */ /* 0x000fe40000000f00 */
[----:B------:R-:W-:-:S02]  /*0560*/  MOV R38, R22 ;  /* 0x0000001600267202 */ /* 0x000fc40000000f00 */
[----:B------:R-:W-:Y:S02]  /*0570*/  MOV R37, R21 ;  /* 0x0000001500257202 */ /* 0x000fe40000000f00 */
[----:B------:R-:W-:Y:S02]  /*0580*/  MOV R35, R19 ;  /* 0x0000001300237202 */ /* 0x000fe40000000f00 */
[----:B------:R-:W-:Y:S02]  /*0590*/  MOV R34, R18 ;  /* 0x0000001200227202 */ /* 0x000fe40000000f00 */
[----:B------:R-:W-:Y:S02]  /*05a0*/  MOV R33, R17 ;  /* 0x0000001100217202 */ /* 0x000fe40000000f00 */
[----:B------:R-:W-:Y:S01]  /*05b0*/  MOV R32, R16 ;  /* 0x0000001000207202 */ /* 0x000fe20000000f00 */
[----:B01----:R-:W-:Y:S06]  /*05c0*/  @P0 BRA `(.L_x_2) ;  /* 0x00000004000c0947 */ /* 0x003fec0003800000 */
[----:B------:R-:W-:-:S13]  /*05d0*/  ISETP.GE.AND P0, PT, R55, UR15, PT ;  /* 0x0000000f37007c0c */ /* 0x000fda000bf06270 */
[----:B------:R-:W-:Y:S05]  /*05e0*/  @P0 BRA `(.L_x_3) ;  /* 0x0000000000e40947 */ /* 0x000fea0003800000 */
[----:B------:R-:W2:Y:S04]  /*05f0*/  LDG.E.U16.CONSTANT R10, desc[UR12][R2.64+-0x10] ;  /* 0xfffff00c020a7981 */ /* 0x000ea8000c1e9500 */
[----:B------:R-:W2:Y:S04]  /*0600*/  LDG.E.U16.CONSTANT R0, desc[UR12][R2.64+-0xe] ;  /* 0xfffff20c02007981 */ /* 0x000ea8000c1e9500 */
[----:B------:R-:W3:Y:S04]  /*0610*/  LDG.E.U16.CONSTANT R11, desc[UR12][R2.64+-0xc] ;  /* 0xfffff40c020b7981 */ /* 0x000ee8000c1e9500 */
[----:B------:R-:W3:Y:S04]  /*0620*/  LDG.E.U16.CONSTANT R6, desc[UR12][R2.64+-0xa] ;  /* 0xfffff60c02067981 */ /* 0x000ee8000c1e9500 */
[----:B------:R-:W4:Y:S04]  /*0630*/  LDG.E.U16.CONSTANT R12, desc[UR12][R2.64+-0x8] ;  /* 0xfffff80c020c7981 */ /* 0x000f28000c1e9500 */
        /* <DEDUP_REMOVED lines=11> */
[----:B------:R-:W4:Y:S01]  /*06f0*/  LDG.E.U16.CONSTANT R65, desc[UR12][R4.64+-0xe] ;  /* 0xfffff20c04417981 */ /* 0x000f22000c1e9500 */
[----:B--2---:R-:W-:-:S03]  /*0700*/  PRMT R10, R10, 0x5410, R0 ;  /* 0x000054100a0a7816 */ /* 0x004fc60000000000 */
[----:B------:R-:W2:Y:S01]  /*0710*/  LDG.E.U16.CONSTANT R0, desc[UR12][R2.64+0x8] ;  /* 0x0000080c02007981 */ /* 0x000ea2000c1e9500 */
[----:B---3--:R-:W-:Y:S02]  /*0720*/  PRMT R11, R11, 0x5410, R6 ;  /* 0x000054100b0b7816 */ /* 0x008fe40000000006 */
[----:B----4-:R-:W-:-:S03]  /*0730*/  PRMT R12, R12, 0x5410, R7 ;  /* 0x000054100c0c7816 */ /* 0x010fc60000000007 */
[----:B------:R0:W-:Y:S01]  /*0740*/  STS.64 [R54+UR5], R10 ;  /* 0x0000000a36007988 */ /* 0x0001e20008000a05 */
[----:B------:R-:W-:Y:S02]  /*0750*/  PRMT R13, R13, 0x5410, R8 ;  /* 0x000054100d0d7816 */ /* 0x000fe40000000008 */
[----:B------:R-:W-:-:S03]  /*0760*/  PRMT R14, R14, 0x5410, R9 ;  /* 0x000054100e0e7816 */ /* 0x000fc60000000009 */
[----:B------:R1:W-:Y:S04]  /*0770*/  STS.64 [R54+UR5+0x8], R12 ;  /* 0x0000080c36007988 */ /* 0x0003e80008000a05 */
[----:B0-----:R-:W3:Y:S01]  /*0780*/  LDG.E.U16.CONSTANT R10, desc[UR12][R4.64+-0x8] ;  /* 0xfffff80c040a7981 */ /* 0x001ee2000c1e9500 */
[----:B------:R-:W-:-:S03]  /*0790*/  PRMT R15, R15, 0x5410, R60 ;  /* 0x000054100f0f7816 */ /* 0x000fc6000000003c */
[----:B------:R-:W3:Y:S04]  /*07a0*/  LDG.E.U16.CONSTANT R11, desc[UR12][R4.64+-0x6] ;  /* 0xfffffa0c040b7981 */ /* 0x000ee8000c1e9500 */
[----:B------:R0:W-:Y:S04]  /*07b0*/  STS.64 [R54+UR5+0x10], R14 ;  /* 0x0000100e36007988 */ /* 0x0001e80008000a05 */
[----:B-1----:R-:W4:Y:S01]  /*07c0*/  LDG.E.U16.CONSTANT R12, desc[UR12][R4.64+-0x4] ;  /* 0xfffffc0c040c7981 */ /* 0x002f22000c1e9500 */
[----:B------:R-:W-:-:S03]  /*07d0*/  PRMT R7, R62, 0x5410, R63 ;  /* 0x000054103e077816 */ /* 0x000fc6000000003f */
[----:B------:R-:W4:Y:S04]  /*07e0*/  LDG.E.U16.CONSTANT R13, desc[UR12][R4.64+-0x2] ;  /* 0xfffffe0c040d7981 */ /* 0x000f28000c1e9500 */
[----:B------:R-:W4:Y:S01]  /*07f0*/  LDG.E.U16.CONSTANT R9, desc[UR12][R4.64+-0xc] ;  /* 0xfffff40c04097981 */ /* 0x000f22000c1e9500 */
[----:B------:R-:W-:-:S03]  /*0800*/  PRMT R8, R64, 0x5410, R65 ;  /* 0x0000541040087816 */ /* 0x000fc60000000041 */
[----:B0-----:R-:W4:Y:S04]  /*0810*/  LDG.E.U16.CONSTANT R14, desc[UR12][R4.64] ;  /* 0x0000000c040e7981 */ /* 0x001f28000c1e9500 */
[----:B------:R-:W4:Y:S04]  /*0820*/  LDG.E.U16.CONSTANT R15, desc[UR12][R4.64+0x2] ;  /* 0x0000020c040f7981 */ /* 0x000f28000c1e9500 */
[----:B------:R-:W4:Y:S04]  /*0830*/  LDG.E.U16.CONSTANT R60, desc[UR12][R4.64+0x4] ;  /* 0x0000040c043c7981 */ /* 0x000f28000c1e9500 */
[----:B------:R-:W4:Y:S04]  /*0840*/  LDG.E.U16.CONSTANT R62, desc[UR12][R4.64+0x8] ;  /* 0x0000080c043e7981 */ /* 0x000f28000c1e9500 */
[----:B------:R-:W4:Y:S04]  /*0850*/  LDG.E.U16.CONSTANT R63, desc[UR12][R4.64+0xa] ;  /* 0x00000a0c043f7981 */ /* 0x000f28000c1e9500 */
[----:B------:R-:W4:Y:S04]  /*0860*/  LDG.E.U16.CONSTANT R64, desc[UR12][R4.64+0xc] ;  /* 0x00000c0c04407981 */ /* 0x000f28000c1e9500 */
[----:B------:R-:W4:Y:S01]  /*0870*/  LDG.E.U16.CONSTANT R65, desc[UR12][R4.64+0xe] ;  /* 0x00000e0c04417981 */ /* 0x000f22000c1e9500 */
[----:B--2---:R-:W-:-:S03]  /*0880*/  PRMT R6, R0, 0x5410, R61 ;  /* 0x0000541000067816 */ /* 0x004fc6000000003d */
[----:B------:R-:W2:Y:S04]  /*0890*/  LDG.E.U16.CONSTANT R0, desc[UR12][R4.64+-0xa] ;  /* 0xfffff60c04007981 */ /* 0x000ea8000c1e9500 */
[----:B------:R-:W2:Y:S04]  /*08a0*/  LDG.E.U16.CONSTANT R61, desc[UR12][R4.64+0x6] ;  /* 0x0000060c043d7981 */ /* 0x000ea8000c1e9500 */
[----:B------:R0:W-:Y:S01]  /*08b0*/  STS.64 [R54+UR5+0x18], R6 ;  /* 0x0000180636007988 */ /* 0x0001e20008000a05 */
[----:B---3--:R-:W-:Y:S02]  /*08c0*/  PRMT R10, R10, 0x5410, R11 ;  /* 0x000054100a0a7816 */ /* 0x008fe4000000000b */
[----:B----4-:R-:W-:-:S05]  /*08d0*/  PRMT R11, R12, 0x5410, R13 ;  /* 0x000054100c0b7816 */ /* 0x010fca000000000d */
[----:B------:R0:W-:Y:S01]  /*08e0*/  STS.64 [R50+0x8], R10 ;  /* 0x0000080a32007388 */ /* 0x0001e20000000a00 */
[----:B------:R-:W-:Y:S02]  /*08f0*/  PRMT R12, R14, 0x5410, R15 ;  /* 0x000054100e0c7816 */ /* 0x000fe4000000000f */
[----:B------:R-:W-:Y:S02]  /*0900*/  PRMT R14, R62, 0x5410, R63 ;  /* 0x000054103e0e7816 */ /* 0x000fe4000000003f */
[----:B------:R-:W-:-:S05]  /*0910*/  PRMT R15, R64, 0x5410, R65 ;  /* 0x00005410400f7816 */ /* 0x000fca0000000041 */
[----:B------:R0:W-:Y:S01]  /*0920*/  STS.64 [R50+0x18], R14 ;  /* 0x0000180e32007388 */ /* 0x0001e20000000a00 */
[----:B--2---:R-:W-:Y:S02]  /*0930*/  PRMT R9, R9, 0x5410, R0 ;  /* 0x0000541009097816 */ /* 0x004fe40000000000 */
[----:B------:R-:W-:-:S03]  /*0940*/  PRMT R13, R60, 0x5410, R61 ;  /* 0x000054103c0d7816 */ /* 0x000fc6000000003d */
[----:B------:R0:W-:Y:S04]  /*0950*/  STS.64 [R50], R8 ;  /* 0x0000000832007388 */ /* 0x0001e80000000a00 */
[----:B------:R0:W-:Y:S01]  /*0960*/  STS.64 [R50+0x10], R12 ;  /* 0x0000100c32007388 */ /* 0x0001e20000000a00 */
[----:B------:R-:W-:Y:S05]  /*0970*/  BRA `(.L_x_2) ;  /* 0x0000000000207947 */ /* 0x000fea0003800000 */
.L_x_3:
[----:B------:R1:W-:Y:S04]  /*0980*/  STS.64 [R54+UR5], RZ ;  /* 0x000000ff36007988 */ /* 0x0003e80008000a05 */
[----:B------:R1:W-:Y:S04]  /*0990*/  STS.64 [R54+UR5+0x8], RZ ;  /* 0x000008ff36007988 */ /* 0x0003e80008000a05 */
[----:B------:R1:W-:Y:S04]  /*09a0*/  STS.64 [R54+UR5+0x10], RZ ;  /* 0x000010ff36007988 */ /* 0x0003e80008000a05 */
[----:B------:R1:W-:Y:S04]  /*09b0*/  STS.64 [R54+UR5+0x18], RZ ;  /* 0x000018ff36007988 */ /* 0x0003e80008000a05 */
[----:B------:R1:W-:Y:S04]  /*09c0*/  STS.64 [R50], RZ ;  /* 0x000000ff32007388 */ /* 0x0003e80000000a00 */
[----:B------:R1:W-:Y:S04]  /*09d0*/  STS.64 [R50+0x8], RZ ;  /* 0x000008ff32007388 */ /* 0x0003e80000000a00 */
[----:B------:R1:W-:Y:S04]  /*09e0*/  STS.64 [R50+0x10], RZ ;  /* 0x000010ff32007388 */ /* 0x0003e80000000a00 */
[----:B------:R1:W-:Y:S02]  /*09f0*/  STS.64 [R50+0x18], RZ ;  /* 0x000018ff32007388 */ /* 0x0003e40000000a00 */
.L_x_2:
[----:B----4-:R-:W-:Y:S05]  /*0a00*/  BSYNC.RECONVERGENT B0 ;  /* 0x0000000000007941 */ /* 0x010fea0003800200 */
.L_x_1:
[----:B------:R-:W-:Y:S06]  /*0a10*/  BAR.SYNC.DEFER_BLOCKING 0x0 ;  /* 0x0000000000007b1d */ /* 0x000fec0000010000 */
[----:B------:R-:W-:Y:S05]  /*0a20*/  @!P1 BRA `(.L_x_4) ;  /* 0x0000001c00f49947 */ /* 0x000fea0003800000 */
[----:B------:R-:W-:Y:S01]  /*0a30*/  ISETP.GE.AND P2, PT, R55, UR15, PT ;  /* 0x0000000f37007c0c */ /* 0x000fe2000bf46270 */
[----:B------:R-:W-:Y:S01]  /*0a40*/  BSSY B0, `(.L_x_5) ;  /* 0x0000056000007945 */ /* 0x000fe20003800000 */
[----:B0-----:R-:W-:-:S11]  /*0a50*/  IMAD.MOV.U32 R7, RZ, RZ, -0xeb60d36 ;  /* 0xf149f2caff077424 */ /* 0x001fd600078e00ff */
[----:B------:R-:W-:Y:S05]  /*0a60*/  @P2 BRA `(.L_x_6) ;  /* 0x00000004004c2947 */ /* 0x000fea0003800000 */
[----:B------:R-:W-:Y:S01]  /*0a70*/  UMOV UR6, 0xffffffff ;  /* 0xffffffff00067882 */ /* 0x000fe20000000000 */
[----:B-----5:R-:W-:Y:S02]  /*0a80*/  PRMT R13, R57, 0x5410, R57 ;  /* 0x00005410390d7816 */ /* 0x020fe40000000039 */
[----:B------:R-:W-:Y:S05]  /*0a90*/  BRA.DIV UR6, `(.L_x_7) ;  /* 0x0000002206f87947 */ /* 0x000fea000b800000 */
[----:B------:R-:W-:Y:S04]  /*0aa0*/  LDS.64 R6, [R54+UR5] ;  /* 0x0000000536067984 */ /* 0x000fe80008000a00 */
[----:B------:R-:W0:Y:S04]  /*0ab0*/  SHFL.IDX PT, R0, R13, RZ, 0x1f ;  /* 0x00001fff0d007589 */ /* 0x000e2800000e0000 */
[----:B------:R-:W2:Y:S04]  /*0ac0*/  SHFL.IDX PT, R10, R13, 0x1, 0x1f ;  /* 0x00201f000d0a7f89 */ /* 0x000ea800000e0000 */
[----:B------:R-:W3:Y:S04]  /*0ad0*/  SHFL.IDX PT, R12, R13, 0x2, 0x1f ;  /* 0x00401f000d0c7f89 */ /* 0x000ee800000e0000 */
[----:B------:R-:W4:Y:S04]  /*0ae0*/  SHFL.IDX PT, R14, R13, 0x3, 0x1f ;  /* 0x00601f000d0e7f89 */ /* 0x000f2800000e0000 */
[----:B------:R-:W5:Y:S04]  /*0af0*/  LDS.64 R8, [R54+UR5+0x8] ;  /* 0x0000080536087984 */ /* 0x000f680008000a00 */
[----:B------:R-:W-:Y:S01]  /*0b00*/  SHFL.IDX PT, R60, R13, 0x4, 0x1f ;  /* 0x00801f000d3c7f89 */ /* 0x000fe200000e0000 */
[----:B0-----:R-:W-:-:S03]  /*0b10*/  HADD2.F32 R0, -RZ, R0.H0_H0 ;  /* 0x20000000ff007230 */ /* 0x001fc60000004100 */
[----:B------:R-:W-:Y:S01]  /*0b20*/  SHFL.IDX PT, R61, R13, 0x5, 0x1f ;  /* 0x00a01f000d3d7f89 */ /* 0x000fe200000e0000 */
[----:B--2---:R-:W-:-:S03]  /*0b30*/  HADD2.F32 R15, -RZ, R10.H0_H0 ;  /* 0x2000000aff0f7230 */ /* 0x004fc60000004100 */
[----:B------:R-:W-:Y:S01]  /*0b40*/  SHFL.IDX PT, R62, R13, 0x6, 0x1f ;  /* 0x00c01f000d3e7f89 */ /* 0x000fe200000e0000 */
[----:B---3--:R-:W-:-:S03]  /*0b50*/  PRMT R10, R12, 0x7610, R10 ;  /* 0x000076100c0a7816 */ /* 0x008fc6000000000a */
[----:B------:R-:W-:Y:S01]  /*0b60*/  SHFL.IDX PT, R63, R13, 0xc, 0x1f ;  /* 0x01801f000d3f7f89 */ /* 0x000fe200000e0000 */
[--C-:B------:R-:W-:Y:S02]  /*0b70*/  HADD2.F32 R11, -RZ, R6.reuse.H0_H0 ;  /* 0x20000006ff0b7230 */ /* 0x100fe40000004100 */
[----:B------:R-:W-:-:S03]  /*0b80*/  HADD2.F32 R6, -RZ, R6.H1_H1 ;  /* 0x30000006ff067230 */ /* 0x000fc60000004100 */
[----:B------:R-:W-:-:S04]  /*0b90*/  FFMA R0, R0, R11, RZ ;  /* 0x0000000b00007223 */ /* 0x000fc800000000ff */
[----:B------:R-:W-:Y:S01]  /*0ba0*/  FFMA R0, R15, R6, R0 ;  /* 0x000000060f007223 */ /* 0x000fe20000000000 */
[----:B------:R-:W-:Y:S01]  /*0bb0*/  HADD2.F32 R6, -RZ, R7.H0_H0 ;  /* 0x20000007ff067230 */ /* 0x000fe20000004100 */
[----:B----4-:R-:W-:Y:S01]  /*0bc0*/  PRMT R7, R14, 0x7610, R7 ;  /* 0x000076100e077816 */ /* 0x010fe20000000007 */
[----:B------:R-:W-:Y:S02]  /*0bd0*/  HADD2.F32 R15, -RZ, R10.H0_H0 ;  /* 0x2000000aff0f7230 */ /* 0x000fe40000004100 */
[----:B------:R-:W-:Y:S02]  /*0be0*/  LDS.64 R10, [R54+UR5+0x10] ;  /* 0x00001005360a7984 */ /* 0x000fe40008000a00 */
[--C-:B------:R-:W-:Y:S02]  /*0bf0*/  HADD2.F32 R12, -RZ, R7.reuse.H1_H1 ;  /* 0x30000007ff0c7230 */ /* 0x100fe40000004100 */
[----:B------:R-:W-:Y:S01]  /*0c00*/  FFMA R6, R15, R6, R0 ;  /* 0x000000060f067223 */ /* 0x000fe20000000000 */
[----:B------:R-:W-:Y:S01]  /*0c10*/  HADD2.F32 R7, -RZ, R7.H0_H0 ;  /* 0x20000007ff077230 */ /* 0x000fe20000004100 */
[----:B------:R-:W0:Y:S01]  /*0c20*/  SHFL.IDX PT, R0, R13, 0x7, 0x1f ;  /* 0x00e01f000d007f89 */ /* 0x000e2200000e0000 */
[----:B-----5:R-:W-:-:S02]  /*0c30*/  HADD2.F32 R14, -RZ, R8.H0_H0 ;  /* 0x20000008ff0e7230 */ /* 0x020fc40000004100 */
[----:B------:R-:W-:Y:S02]  /*0c40*/  HADD2.F32 R8, -RZ, R8.H1_H1 ;  /* 0x30000008ff087230 */ /* 0x000fe40000004100 */
[----:B------:R-:W-:Y:S02]  /*0c50*/  FFMA R6, R7, R12, R6 ;  /* 0x0000000c07067223 */ /* 0x000fe40000000006 */
[----:B------:R-:W2:Y:S01]  /*0c60*/  SHFL.IDX PT, R12, R13, 0x8, 0x1f ;  /* 0x01001f000d0c7f89 */ /* 0x000ea200000e0000 */
[--C-:B0-----:R-:W-:Y:S02]  /*0c70*/  PRMT R0, R0, 0x5410, R60.reuse ;  /* 0x0000541000007816 */ /* 0x101fe4000000003c */
[----:B------:R-:W-:Y:S02]  /*0c80*/  PRMT R60, R61, 0x7610, R60 ;  /* 0x000076103d3c7816 */ /* 0x000fe4000000003c */
[----:B------:R-:W-:Y:S01]  /*0c90*/  SHFL.IDX PT, R61, R13, 0xa, 0x1f ;  /* 0x01401f000d3d7f89 */ /* 0x000fe200000e0000 */
[----:B------:R-:W-:Y:S01]  /*0ca0*/  HADD2.F32 R15, -RZ, R0.H1_H1 ;  /* 0x30000000ff0f7230 */ /* 0x000fe20000004100 */
[----:B------:R-:W-:Y:S01]  /*0cb0*/  PRMT R0, R0, 0x5410, R62 ;  /* 0x0000541000007816 */ /* 0x000fe2000000003e */
[----:B------:R-:W-:Y:S01]  /*0cc0*/  HADD2.F32 R7, -RZ, R60.H0_H0 ;  /* 0x2000003cff077230 */ /* 0x000fe20000004100 */
[----:B------:R-:W-:Y:S02]  /*0cd0*/  SHFL.IDX PT, R62, R13, 0xb, 0x1f ;  /* 0x01601f000d3e7f89 */ /* 0x000fe400000e0000 */
[----:B------:R-:W-:Y:S01]  /*0ce0*/  FFMA R6, R15, R14, R6 ;  /* 0x0000000e0f067223 */ /* 0x000fe20000000006 */
[----:B------:R-:W-:Y:S01]  /*0cf0*/  HADD2.F32 R14, -RZ, R9.H0_H0 ;  /* 0x20000009ff0e7230 */ /* 0x000fe20000004100 */
[----:B------:R-:W-:Y:S01]  /*0d00*/  SHFL.IDX PT, R60, R13, 0x9, 0x1f ;  /* 0x01201f000d3c7f89 */ /* 0x000fe200000e0000 */
[----:B------:R-:W-:-:S02]  /*0d10*/  HADD2.F32 R15, -RZ, R0.H1_H1 ;  /* 0x30000000ff0f7230 */ /* 0x000fc40000004100 */
[----:B------:R-:W-:Y:S02]  /*0d20*/  FFMA R8, R7, R8, R6 ;  /* 0x0000000807087223 */ /* 0x000fe40000000006 */
[----:B------:R-:W-:Y:S02]  /*0d30*/  LDS.64 R6, [R54+UR5+0x18] ;  /* 0x0000180536067984 */ /* 0x000fe40008000a00 */
[----:B------:R-:W-:Y:S01]  /*0d40*/  FFMA R8, R15, R14, R8 ;  /* 0x0000000e0f087223 */ /* 0x000fe20000000008 */
[----:B------:R-:W-:Y:S02]  /*0d50*/  HADD2.F32 R14, -RZ, R9.H1_H1 ;  /* 0x30000009ff0e7230 */ /* 0x000fe40000004100 */
[----:B------:R-:W-:Y:S01]  /*0d60*/  HADD2.F32 R9, -RZ, R0.H0_H0 ;  /* 0x20000000ff097230 */ /* 0x000fe20000004100 */
[----:B--2---:R-:W-:Y:S01]  /*0d70*/  PRMT R0, R12, 0x7610, R0 ;  /* 0x000076100c007816 */ /* 0x004fe20000000000 */
[----:B------:R-:W-:-:S03]  /*0d80*/  HADD2.F32 R12, -RZ, R11.H0_H0 ;  /* 0x2000000bff0c7230 */ /* 0x000fc60000004100 */
[----:B------:R-:W-:Y:S01]  /*0d90*/  FFMA R14, R9, R14, R8 ;  /* 0x0000000e090e7223 */ /* 0x000fe20000000008 */
[----:B------:R-:W-:Y:S01]  /*0da0*/  HADD2.F32 R15, -RZ, R0.H0_H0 ;  /* 0x20000000ff0f7230 */ /* 0x000fe20000004100 */
[----:B------:R-:W0:Y:S01]  /*0db0*/  SHFL.IDX PT, R8, R13, 0xe, 0x1f ;  /* 0x01c01f000d087f89 */ /* 0x000e2200000e0000 */
[--C-:B------:R-:W-:Y:S02]  /*0dc0*/  HADD2.F32 R0, -RZ, R10.reuse.H0_H0 ;  /* 0x2000000aff007230 */ /* 0x100fe40000004100 */
[----:B------:R-:W-:Y:S01]  /*0dd0*/  HADD2.F32 R10, -RZ, R10.H1_H1 ;  /* 0x3000000aff0a7230 */ /* 0x000fe20000004100 */
[----:B------:R-:W2:Y:S02]  /*0de0*/  SHFL.IDX PT, R9, R13, 0xd, 0x1f ;  /* 0x01a01f000d097f89 */ /* 0x000ea400000e0000 */
[----:B------:R-:W-:Y:S02]  /*0df0*/  FFMA R14, R15, R0, R14 ;  /* 0x000000000f0e7223 */ /* 0x000fe4000000000e */
[----:B------:R-:W3:Y:S01]  /*0e00*/  SHFL.IDX PT, R0, R13, 0xf, 0x1f ;  /* 0x01e01f000d007f89 */ /* 0x000ee200000e0000 */
[----:B0-----:R-:W-:-:S02]  /*0e10*/  PRMT R8, R8, 0x5410, R60 ;  /* 0x0000541008087816 */ /* 0x001fc4000000003c */
[----:B--2---:R-:W-:-:S03]  /*0e20*/  PRMT R9, R9, 0x5410, R61 ;  /* 0x0000541009097816 */ /* 0x004fc6000000003d */
[----:B------:R-:W-:Y:S01]  /*0e30*/  HADD2.F32 R15, -RZ, R8.H1_H1 ;  /* 0x30000008ff0f7230 */ /* 0x000fe20000004100 */
[----:B------:R-:W-:Y:S02]  /*0e40*/  PRMT R8, R8, 0x5410, R63 ;  /* 0x0000541008087816 */ /* 0x000fe4000000003f */
[----:B---3--:R-:W-:Y:S01]  /*0e50*/  PRMT R0, R0, 0x5410, R62 ;  /* 0x0000541000007816 */ /* 0x008fe2000000003e */
[----:B------:R-:W-:Y:S02]  /*0e60*/  HADD2.F32 R61, -RZ, R9.H1_H1 ;  /* 0x30000009ff3d7230 */ /* 0x000fe40000004100 */
[----:B------:R-:W-:Y:S01]  /*0e70*/  FFMA R14, R15, R10, R14 ;  /* 0x0000000a0f0e7223 */ /* 0x000fe2000000000e */
[----:B------:R-:W-:Y:S02]  /*0e80*/  HADD2.F32 R10, -RZ, R11.H1_H1 ;  /* 0x3000000bff0a7230 */ /* 0x000fe40000004100 */
[----:B------:R-:W-:Y:S02]  /*0e90*/  HADD2.F32 R11, -RZ, R0.H1_H1 ;  /* 0x30000000ff0b7230 */ /* 0x000fe40000004100 */
[----:B------:R-:W-:Y:S01]  /*0ea0*/  FFMA R14, R61, R12, R14 ;  /* 0x0000000c3d0e7223 */ /* 0x000fe2000000000e */
[----:B------:R-:W-:Y:S01]  /*0eb0*/  PRMT R0, R0, 0x5410, R9 ;  /* 0x0000541000007816 */ /* 0x000fe20000000009 */
[----:B------:R-:W-:-:S02]  /*0ec0*/  HADD2.F32 R9, -RZ, R8.H1_H1 ;  /* 0x30000008ff097230 */ /* 0x000fc40000004100 */
[--C-:B------:R-:W-:Y:S02]  /*0ed0*/  HADD2.F32 R12, -RZ, R6.reuse.H0_H0 ;  /* 0x20000006ff0c7230 */ /* 0x100fe40000004100 */
[----:B------:R-:W-:Y:S01]  /*0ee0*/  FFMA R14, R11, R10, R14 ;  /* 0x0000000a0b0e7223 */ /* 0x000fe2000000000e */
[----:B------:R-:W-:Y:S02]  /*0ef0*/  HADD2.F32 R6, -RZ, R6.H1_H1 ;  /* 0x30000006ff067230 */ /* 0x000fe40000004100 */
[----:B------:R-:W-:Y:S02]  /*0f00*/  HADD2.F32 R11, -RZ, R0.H1_H1 ;  /* 0x30000000ff0b7230 */ /* 0x000fe40000004100 */
[----:B------:R-:W-:Y:S01]  /*0f10*/  FFMA R14, R9, R12, R14 ;  /* 0x0000000c090e7223 */ /* 0x000fe2000000000e */
[----:B------:R-:W-:Y:S02]  /*0f20*/  HADD2.F32 R10, -RZ, R7.H0_H0 ;  /* 0x20000007ff0a7230 */ /* 0x000fe40000004100 */
[----:B------:R-:W-:-:S02]  /*0f30*/  HADD2.F32 R9, -RZ, R8.H0_H0 ;  /* 0x20000008ff097230 */ /* 0x000fc40000004100 */
[----:B------:R-:W-:-:S04]  /*0f40*/  FFMA R14, R11, R6, R14 ;  /* 0x000000060b0e7223 */ /* 0x000fc8000000000e */
[----:B------:R-:W-:-:S07]  /*0f50*/  FFMA R14, R9, R10, R14 ;  /* 0x0000000a090e7223 */ /* 0x000fce000000000e */
.L_x_47:
[----:B------:R-:W-:Y:S02]  /*0f60*/  HADD2.F32 R6, -RZ, R7.H1_H1 ;  /* 0x30000007ff067230 */ /* 0x000fe40000004100 */
[----:B------:R-:W-:-:S05]  /*0f70*/  HADD2.F32 R7, -RZ, R0.H0_H0 ;  /* 0x20000000ff077230 */ /* 0x000fca0000004100 */
[----:B------:R-:W-:-:S04]  /*0f80*/  FFMA R7, R7, R6, R14 ;  /* 0x0000000607077223 */ /* 0x000fc8000000000e */
[----:B------:R-:W-:-:S07]  /*0f90*/  FMUL R7, R7, UR14 ;  /* 0x0000000e07077c20 */ /* 0x000fce0008400000 */
.L_x_6:
[----:B------:R-:W-:Y:S05]  /*0fa0*/  BSYNC B0 ;  /* 0x0000000000007941 */ /* 0x000fea0003800000 */
.L_x_5:
[----:B------:R-:W-:-:S03]  /*0fb0*/  UMOV UR6, 0xffffffff ;  /* 0xffffffff00067882 */ /* 0x000fc60000000000 */
[----:B------:R-:W-:Y:S05]  /*0fc0*/  BRA.DIV UR6, `(.L_x_8) ;  /* 0x0000002606d87947 */ /* 0x000fea000b800000 */
[----:B------:R-:W0:Y:S01]  /*0fd0*/  SHFL.BFLY PT, R13, R7, 0x10, 0x1f ;  /* 0x0e001f00070d7f89 */ /* 0x000e2200000e0000 */
[----:B------:R-:W-:Y:S01]  /*0fe0*/  PLOP3.LUT P0, PT, PT, PT, PT, 0x80, 0x8 ;  /* 0x000000000008781c */ /* 0x000fe20003f0f070 */
[----:B------:R-:W-:Y:S01]  /*0ff0*/  HFMA2 R67, -RZ, RZ, 0, 0 ;  /* 0x00000000ff437431 */ /* 0x000fe200000001ff */
[----:B------:R-:W-:Y:S01]  /*1000*/  MOV R11, RZ ;  /* 0x000000ff000b7202 */ /* 0x000fe20000000f00 */
[----:B------:R-:W2:Y:S01]  /*1010*/  @!P2 LDS.U16 R15, [R50] ;  /* 0x00000000320fa984 */ /* 0x000ea20000000400 */
[----:B------:R-:W-:-:S03]  /*1020*/  @!P2 IMAD R73, R56, 0x20, R53 ;  /* 0x000000203849a824 */ /* 0x000fc600078e0235 */
[----:B------:R-:W-:Y:S04]  /*1030*/  @!P2 LDS.U16 R61, [R50+0x2] ;  /* 0x00000200323da984 */ /* 0x000fe80000000400 */
[----:B------:R-:W3:Y:S04]  /*1040*/  @!P2 LDS.U16 R62, [R50+0x4] ;  /* 0x00000400323ea984 */ /* 0x000ee80000000400 */
[----:B------:R-:W-:Y:S04]  /*1050*/  @!P2 LDS.U16 R65, [R50+0x6] ;  /* 0x000006003241a984 */ /* 0x000fe80000000400 */
[----:B------:R-:W-:Y:S01]  /*1060*/  @!P2 LDS.U16 R60, [R50+0x8] ;  /* 0x00000800323ca984 */ /* 0x000fe20000000400 */
[----:B0-----:R-:W-:-:S05]  /*1070*/  FMNMX R0, R13, R7, !PT ;  /* 0x000000070d007209 */ /* 0x001fca0007800000 */
[----:B------:R-:W0:Y:S01]  /*1080*/  SHFL.BFLY PT, R13, R0, 0x8, 0x1f ;  /* 0x0d001f00000d7f89 */ /* 0x000e2200000e0000 */
[----:B--2---:R-:W-:Y:S02]  /*1090*/  @!P2 HADD2.F32 R15, -RZ, R15.H0_H0 ;  /* 0x2000000fff0fa230 */ /* 0x004fe40000004100 */
[----:B---3--:R-:W-:Y:S01]  /*10a0*/  @!P2 HADD2.F32 R62, -RZ, R62.H0_H0 ;  /* 0x2000003eff3ea230 */ /* 0x008fe20000004100 */
[----:B0-----:R-:W-:-:S04]  /*10b0*/  FMNMX R6, R0, R13, !PT ;  /* 0x0000000d00067209 */ /* 0x001fc80007800000 */
[----:B------:R-:W-:Y:S01]  /*10c0*/  @!P2 MOV R11, R62 ;  /* 0x0000003e000ba202 */ /* 0x000fe20000000f00 */
[----:B------:R-:W0:Y:S01]  /*10d0*/  SHFL.BFLY PT, R13, R6, 0x4, 0x1f ;  /* 0x0c801f00060d7f89 */ /* 0x000e2200000e0000 */
[----:B------:R-:W-:Y:S02]  /*10e0*/  @!P2 HADD2.F32 R62, -RZ, R65.H0_H0 ;  /* 0x20000041ff3ea230 */ /* 0x000fe40000004100 */
[----:B------:R-:W-:Y:S02]  /*10f0*/  HFMA2 R65, -RZ, RZ, 0, 0 ;  /* 0x00000000ff417431 */ /* 0x000fe400000001ff */
[----:B------:R-:W-:Y:S01]  /*1100*/  @!P2 HADD2.F32 R60, -RZ, R60.H0_H0 ;  /* 0x2000003cff3ca230 */ /* 0x000fe20000004100 */
[----:B------:R-:W-:-:S04]  /*1110*/  @!P2 MOV R65, R62 ;  /* 0x0000003e0041a202 */ /* 0x000fc80000000f00 */
[----:B------:R-:W-:Y:S01]  /*1120*/  @!P2 IMAD.MOV.U32 R67, RZ, RZ, R60 ;  /* 0x000000ffff43a224 */ /* 0x000fe200078e003c */
[----:B0-----:R-:W-:-:S05]  /*1130*/  FMNMX R9, R6, R13, !PT ;  /* 0x0000000d06097209 */ /* 0x001fca0007800000 */
[----:B------:R-:W0:Y:S02]  /*1140*/  SHFL.BFLY PT, R13, R9, 0x2, 0x1f ;  /* 0x0c401f00090d7f89 */ /* 0x000e2400000e0000 */
[----:B0-----:R-:W-:Y:S01]  /*1150*/  FMNMX R14, R9, R13, !PT ;  /* 0x0000000d090e7209 */ /* 0x001fe20007800000 */
[----:B------:R-:W-:-:S04]  /*1160*/  HFMA2 R9, -RZ, RZ, 0, 0 ;  /* 0x00000000ff097431 */ /* 0x000fc800000001ff */
[----:B------:R-:W0:Y:S02]  /*1170*/  SHFL.BFLY PT, R13, R14, 0x1, 0x1f ;  /* 0x0c201f000e0d7f89 */ /* 0x000e2400000e0000 */
[----:B0-----:R-:W-:Y:S01]  /*1180*/  FMNMX R8, R14, R13, !PT ;  /* 0x0000000d0e087209 */ /* 0x001fe20007800000 */
[----:B------:R-:W-:Y:S02]  /*1190*/  @!P2 HADD2.F32 R14, -RZ, R61.H0_H0 ;  /* 0x2000003dff0ea230 */ /* 0x000fe40000004100 */
[----:B------:R-:W-:Y:S02]  /*11a0*/  @!P2 LDS.U16 R61, [R50+0xa] ;  /* 0x00000a00323da984 */ /* 0x000fe40000000400 */
[----:B------:R-:W-:Y:S01]  /*11b0*/  @!P2 FADD R13, -R8, R7 ;  /* 0x00000007080da221 */ /* 0x000fe20000000100 */
[----:B------:R-:W-:-:S03]  /*11c0*/  @!P2 IMAD.MOV.U32 R9, RZ, RZ, R14 ;  /* 0x000000ffff09a224 */ /* 0x000fc600078e000e */
[----:B------:R-:W-:-:S05]  /*11d0*/  @!P2 FMUL R7, R13, 1.4426950216293334961 ;  /* 0x3fb8aa3b0d07a820 */ /* 0x000fca0000400000 */
[----:B------:R-:W-:-:S04]  /*11e0*/  @!P2 FSETP.GEU.AND P3, PT, R7, -126, PT ;  /* 0xc2fc00000700a80b */ /* 0x000fc80003f6e000 */
[----:B------:R-:W-:-:S13]  /*11f0*/  @!P2 PLOP3.LUT P0, PT, P3, PT, PT, 0x80, 0x8 ;  /* 0x000000000008a81c */ /* 0x000fda0001f0f070 */
[----:B------:R-:W-:-:S04]  /*1200*/  @!P0 FMUL R7, R7, 0.5 ;  /* 0x3f00000007078820 */ /* 0x000fc80000400000 */
[----:B------:R0:W2:Y:S02]  /*1210*/  @!P2 MUFU.EX2 R0, R7 ;  /* 0x000000070000a308 */ /* 0x0000a40000000800 */
[----:B0-----:R-:W-:Y:S02]  /*1220*/  CS2R R6, SRZ ;  /* 0x0000000000067805 */ /* 0x001fe4000001ff00 */
[----:B------:R-:W-:Y:S01]  /*1230*/  @!P2 MOV R7, R15 ;  /* 0x0000000f0007a202 */ /* 0x000fe20000000f00 */
[----:B--2---:R-:W-:-:S05]  /*1240*/  @!P0 FMUL R0, R0, R0 ;  /* 0x0000000000008220 */ /* 0x004fca0000400000 */
[----:B------:R-:W-:-:S05]  /*1250*/  @!P2 MOV R6, R0 ;  /* 0x000000000006a202 */ /* 0x000fca0000000f00 */
[----:B------:R-:W0:Y:S01]  /*1260*/  SHFL.BFLY PT, R13, R6, 0x10, 0x1f ;  /* 0x0e001f00060d7f89 */ /* 0x000e2200000e0000 */
[-C--:B------:R-:W-:Y:S01]  /*1270*/  FMUL R7, R7, R6.reuse ;  /* 0x0000000607077220 */ /* 0x080fe20000400000 */
[-C--:B------:R-:W-:Y:S01]  /*1280*/  FMUL R15, R9, R6.reuse ;  /* 0x00000006090f7220 */ /* 0x080fe20000400000 */
[-C--:B------:R-:W-:Y:S01]  /*1290*/  FMUL R63, R11, R6.reuse ;  /* 0x000000060b3f7220 */ /* 0x080fe20000400000 */
[----:B------:R-:W-:Y:S01]  /*12a0*/  FMUL R60, R67, R6 ;  /* 0x00000006433c7220 */ /* 0x000fe20000400000 */
[----:B------:R-:W-:Y:S01]  /*12b0*/  MOV R11, RZ ;  /* 0x000000ff000b7202 */ /* 0x000fe20000000f00 */
[----:B------:R-:W2:Y:S04]  /*12c0*/  SHFL.BFLY PT, R14, R7, 0x10, 0x1f ;  /* 0x0e001f00070e7f89 */ /* 0x000ea800000e0000 */
[----:B------:R-:W3:Y:S04]  /*12d0*/  SHFL.BFLY PT, R64, R15, 0x10, 0x1f ;  /* 0x0e001f000f407f89 */ /* 0x000ee800000e0000 */
[----:B------:R-:W4:Y:S04]  /*12e0*/  SHFL.BFLY PT, R66, R63, 0x10, 0x1f ;  /* 0x0e001f003f427f89 */ /* 0x000f2800000e0000 */
[----:B------:R-:W1:Y:S01]  /*12f0*/  SHFL.BFLY PT, R67, R60, 0x10, 0x1f ;  /* 0x0e001f003c437f89 */ /* 0x000e6200000e0000 */
[----:B0-----:R-:W-:-:S03]  /*1300*/  FADD R0, R13, R6 ;  /* 0x000000060d007221 */ /* 0x001fc60000000000 */
[----:B------:R-:W-:Y:S01]  /*1310*/  @!P2 LDS.U16 R13, [R50+0xc] ;  /* 0x00000c00320da984 */ /* 0x000fe20000000400 */
[----:B--2---:R-:W-:-:S03]  /*1320*/  FADD R7, R7, R14 ;  /* 0x0000000e07077221 */ /* 0x004fc60000000000 */
[----:B------:R-:W0:Y:S01]  /*1330*/  SHFL.BFLY PT, R9, R0, 0x8, 0x1f ;  /* 0x0d001f0000097f89 */ /* 0x000e2200000e0000 */
[----:B---3--:R-:W-:-:S03]  /*1340*/  FADD R15, R15, R64 ;  /* 0x000000400f0f7221 */ /* 0x008fc60000000000 */
[----:B------:R-:W2:Y:S01]  /*1350*/  SHFL.BFLY PT, R62, R7, 0x8, 0x1f ;  /* 0x0d001f00073e7f89 */ /* 0x000ea200000e0000 */
[----:B----4-:R-:W-:Y:S01]  /*1360*/  FADD R14, R63, R66 ;  /* 0x000000423f0e7221 */ /* 0x010fe20000000000 */
[----:B------:R-:W-:Y:S02]  /*1370*/  @!P2 HADD2.F32 R63, -RZ, R61.H0_H0 ;  /* 0x2000003dff3fa230 */ /* 0x000fe40000004100 */
[----:B------:R-:W-:Y:S01]  /*1380*/  FMUL R61, R65, R6 ;  /* 0x00000006413d7220 */ /* 0x000fe20000400000 */
[----:B------:R-:W-:Y:S01]  /*1390*/  SHFL.BFLY PT, R64, R15, 0x8, 0x1f ;  /* 0x0d001f000f407f89 */ /* 0x000fe200000e0000 */
[----:B-1----:R-:W-:Y:S01]  /*13a0*/  FADD R60, R60, R67 ;  /* 0x000000433c3c7221 */ /* 0x002fe20000000000 */
[----:B------:R-:W-:Y:S02]  /*13b0*/  @!P2 MOV R11, R63 ;  /* 0x0000003f000ba202 */ /* 0x000fe40000000f00 */
[----:B------:R-:W1:Y:S04]  /*13c0*/  SHFL.BFLY PT, R65, R14, 0x8, 0x1f ;  /* 0x0d001f000e417f89 */ /* 0x000e6800000e0000 */
[----:B------:R-:W3:Y:S04]  /*13d0*/  SHFL.BFLY PT, R66, R61, 0x10, 0x1f ;  /* 0x0e001f003d427f89 */ /* 0x000ee800000e0000 */
[----:B------:R-:W-:Y:S01]  /*13e0*/  @!P2 LDS.U16 R63, [R50+0xe] ;  /* 0x00000e00323fa984 */ /* 0x000fe20000000400 */
[----:B0-----:R-:W-:-:S03]  /*13f0*/  FADD R0, R0, R9 ;  /* 0x0000000900007221 */ /* 0x001fc60000000000 */
[----:B------:R-:W-:Y:S01]  /*1400*/  SHFL.BFLY PT, R71, R60, 0x8, 0x1f ;  /* 0x0d001f003c477f89 */ /* 0x000fe200000e0000 */
[----:B--2---:R-:W-:-:S03]  /*1410*/  FADD R7, R7, R62 ;  /* 0x0000003e07077221 */ /* 0x004fc60000000000 */
[----:B------:R-:W0:Y:S01]  /*1420*/  SHFL.BFLY PT, R9, R0, 0x4, 0x1f ;  /* 0x0c801f0000097f89 */ /* 0x000e2200000e0000 */
[----:B------:R-:W-:Y:S02]  /*1430*/  @!P2 HADD2.F32 R62, -RZ, R13.H0_H0 ;  /* 0x2000000dff3ea230 */ /* 0x000fe40000004100 */
[----:B------:R-:W-:Y:S02]  /*1440*/  HFMA2 R13, -RZ, RZ, 0, 0 ;  /* 0x00000000ff0d7431 */ /* 0x000fe400000001ff */
[----:B-1----:R-:W-:Y:S01]  /*1450*/  FADD R14, R14, R65 ;  /* 0x000000410e0e7221 */ /* 0x002fe20000000000 */
[----:B------:R-:W-:Y:S01]  /*1460*/  @!P2 MOV R13, R62 ;  /* 0x0000003e000da202 */ /* 0x000fe20000000f00 */
[----:B------:R-:W-:Y:S01]  /*1470*/  FADD R62, R15, R64 ;  /* 0x000000400f3e7221 */ /* 0x000fe20000000000 */
[----:B---3--:R-:W-:Y:S01]  /*1480*/  FADD R61, R61, R66 ;  /* 0x000000423d3d7221 */ /* 0x008fe20000000000 */
[----:B------:R-:W1:Y:S01]  /*1490*/  SHFL.BFLY PT, R64, R7, 0x4, 0x1f ;  /* 0x0c801f0007407f89 */ /* 0x000e6200000e0000 */
[----:B------:R-:W-:-:S03]  /*14a0*/  IMAD.MOV.U32 R15, RZ, RZ, RZ ;  /* 0x000000ffff0f7224 */ /* 0x000fc600078e00ff */
[----:B------:R-:W2:Y:S04]  /*14b0*/  SHFL.BFLY PT, R65, R62, 0x4, 0x1f ;  /* 0x0c801f003e417f89 */ /* 0x000ea800000e0000 */
[----:B------:R-:W3:Y:S01]  /*14c0*/  SHFL.BFLY PT, R66, R61, 0x8, 0x1f ;  /* 0x0d001f003d427f89 */ /* 0x000ee200000e0000 */
[----:B0-----:R-:W-:-:S03]  /*14d0*/  FADD R0, R0, R9 ;  /* 0x0000000900007221 */ /* 0x001fc60000000000 */
[----:B------:R-:W0:Y:S04]  /*14e0*/  SHFL.BFLY PT, R69, R14, 0x4, 0x1f ;  /* 0x0c801f000e457f89 */ /* 0x000e2800000e0000 */
[----:B------:R-:W4:Y:S01]  /*14f0*/  SHFL.BFLY PT, R67, R0, 0x2, 0x1f ;  /* 0x0c401f0000437f89 */ /* 0x000f2200000e0000 */
[----:B------:R-:W-:-:S05]  /*1500*/  @!P2 HADD2.F32 R63, -RZ, R63.H0_H0 ;  /* 0x2000003fff3fa230 */ /* 0x000fca0000004100 */
[----:B------:R-:W-:Y:S01]  /*1510*/  @!P2 MOV R15, R63 ;  /* 0x0000003f000fa202 */ /* 0x000fe20000000f00 */
[----:B-1----:R-:W-:Y:S01]  /*1520*/  FADD R9, R7, R64 ;  /* 0x0000004007097221 */ /* 0x002fe20000000000 */
[----:B------:R-:W-:Y:S01]  /*1530*/  @!P2 LEA R64, R56, R53, 0x5 ;  /* 0x000000353840a211 */ /* 0x000fe200078e28ff */
[----:B--2---:R-:W-:Y:S01]  /*1540*/  FADD R65, R62, R65 ;  /* 0x000000413e417221 */ /* 0x004fe20000000000 */
[----:B------:R-:W-:-:S04]  /*1550*/  FADD R62, R60, R71 ;  /* 0x000000473c3e7221 */ /* 0x000fc80000000000 */
[----:B------:R-:W-:Y:S01]  /*1560*/  @!P2 LDS.U16 R64, [R64+0x10] ;  /* 0x000010004040a984 */ /* 0x000fe20000000400 */
[----:B---3--:R-:W-:-:S03]  /*1570*/  FADD R63, R61, R66 ;  /* 0x000000423d3f7221 */ /* 0x008fc60000000000 */
[----:B------:R-:W1:Y:S01]  /*1580*/  SHFL.BFLY PT, R68, R65, 0x2, 0x1f ;  /* 0x0c401f0041447f89 */ /* 0x000e6200000e0000 */
[----:B0-----:R-:W-:-:S03]  /*1590*/  FADD R14, R14, R69 ;  /* 0x000000450e0e7221 */ /* 0x001fc60000000000 */
[----:B------:R-:W0:Y:S01]  /*15a0*/  SHFL.BFLY PT, R61, R62, 0x4, 0x1f ;  /* 0x0c801f003e3d7f89 */ /* 0x000e2200000e0000 */
[----:B----4-:R-:W-:-:S03]  /*15b0*/  FADD R7, R0, R67 ;  /* 0x0000004300077221 */ /* 0x010fc60000000000 */
[----:B------:R-:W2:Y:S04]  /*15c0*/  SHFL.BFLY PT, R66, R9, 0x2, 0x1f ;  /* 0x0c401f0009427f89 */ /* 0x000ea800000e0000 */
[----:B------:R-:W3:Y:S04]  /*15d0*/  SHFL.BFLY PT, R70, R63, 0x4, 0x1f ;  /* 0x0c801f003f467f89 */ /* 0x000ee800000e0000 */
[----:B------:R-:W4:Y:S04]  /*15e0*/  SHFL.BFLY PT, R69, R14, 0x2, 0x1f ;  /* 0x0c401f000e457f89 */ /* 0x000f2800000e0000 */
[----:B------:R-:W4:Y:S01]  /*15f0*/  SHFL.BFLY PT, R0, R7, 0x1, 0x1f ;  /* 0x0c201f0007007f89 */ /* 0x000f2200000e0000 */
[----:B-1----:R-:W-:Y:S01]  /*1600*/  FADD R67, R65, R68 ;  /* 0x0000004441437221 */ /* 0x002fe20000000000 */
[----:B0-----:R-:W-:-:S04]  /*1610*/  FADD R61, R62, R61 ;  /* 0x0000003d3e3d7221 */ /* 0x001fc80000000000 */
[----:B------:R-:W0:Y:S01]  /*1620*/  SHFL.BFLY PT, R68, R67, 0x1, 0x1f ;  /* 0x0c201f0043447f89 */ /* 0x000e2200000e0000 */
[----:B--2---:R-:W-:Y:S01]  /*1630*/  FADD R60, R9, R66 ;  /* 0x00000042093c7221 */ /* 0x004fe20000000000 */
[----:B---3--:R-:W-:Y:S01]  /*1640*/  FADD R66, R63, R70 ;  /* 0x000000463f427221 */ /* 0x008fe20000000000 */
[----:B------:R-:W-:Y:S01]  /*1650*/  HFMA2 R63, -RZ, RZ, 0, 0 ;  /* 0x00000000ff3f7431 */ /* 0x000fe200000001ff */
[----:B------:R-:W1:Y:S01]  /*1660*/  SHFL.BFLY PT, R70, R61, 0x2, 0x1f ;  /* 0x0c401f003d467f89 */ /* 0x000e6200000e0000 */
[----:B----4-:R-:W-:Y:S01]  /*1670*/  FADD R62, R14, R69 ;  /* 0x000000450e3e7221 */ /* 0x010fe20000000000 */
[----:B------:R-:W-:Y:S02]  /*1680*/  @!P2 HADD2.F32 R69, -RZ, R64.H0_H0 ;  /* 0x20000040ff45a230 */ /* 0x000fe40000004100 */
[----:B------:R-:W2:Y:S01]  /*1690*/  SHFL.BFLY PT, R65, R66, 0x2, 0x1f ;  /* 0x0c401f0042417f89 */ /* 0x000ea200000e0000 */
[----:B------:R-:W-:Y:S02]  /*16a0*/  FADD R0, R7, R0 ;  /* 0x0000000007007221 */ /* 0x000fe40000000000 */
[----:B------:R-:W-:Y:S01]  /*16b0*/  @!P2 MOV R63, R69 ;  /* 0x00000045003fa202 */ /* 0x000fe20000000f00 */
[----:B------:R-:W-:Y:S04]  /*16c0*/  @!P2 LDS.U16 R64, [R73+0x12] ;  /* 0x000012004940a984 */ /* 0x000fe80000000400 */
[----:B------:R-:W3:Y:S01]  /*16d0*/  SHFL.BFLY PT, R9, R60, 0x1, 0x1f ;  /* 0x0c201f003c097f89 */ /* 0x000ee200000e0000 */
[----:B0-----:R-:W-:-:S03]  /*16e0*/  FADD R7, R67, R68 ;  /* 0x0000004443077221 */ /* 0x001fc60000000000 */
[----:B------:R-:W0:Y:S01]  /*16f0*/  SHFL.BFLY PT, R67, R62, 0x1, 0x1f ;  /* 0x0c201f003e437f89 */ /* 0x000e2200000e0000 */
[----:B-1----:R-:W-:Y:S01]  /*1700*/  FADD R69, R61, R70 ;  /* 0x000000463d457221 */ /* 0x002fe20000000000 */
[-C--:B------:R-:W-:Y:S01]  /*1710*/  FMUL R70, R11, R6.reuse ;  /* 0x000000060b467220 */ /* 0x080fe20000400000 */
[----:B--2---:R-:W-:Y:S01]  /*1720*/  FADD R68, R66, R65 ;  /* 0x0000004142447221 */ /* 0x004fe20000000000 */
[----:B------:R-:W-:-:S03]  /*1730*/  FMUL R65, R13, R6 ;  /* 0x000000060d417220 */ /* 0x000fc60000400000 */
[----:B------:R-:W1:Y:S01]  /*1740*/  SHFL.BFLY PT, R61, R70, 0x10, 0x1f ;  /* 0x0e001f00463d7f89 */ /* 0x000e6200000e0000 */
[----:B------:R-:W-:-:S03]  /*1750*/  FMUL R66, R63, R6 ;  /* 0x000000063f427220 */ /* 0x000fc60000400000 */
[----:B------:R-:W2:Y:S01]  /*1760*/  SHFL.BFLY PT, R71, R68, 0x1, 0x1f ;  /* 0x0c201f0044477f89 */ /* 0x000ea200000e0000 */
[----:B---3--:R-:W-:-:S03]  /*1770*/  FADD R9, R60, R9 ;  /* 0x000000093c097221 */ /* 0x008fc60000000000 */
[----:B------:R-:W3:Y:S01]  /*1780*/  SHFL.BFLY PT, R72, R65, 0x10, 0x1f ;  /* 0x0e001f0041487f89 */ /* 0x000ee200000e0000 */
[----:B0-----:R-:W-:Y:S01]  /*1790*/  FADD R14, R62, R67 ;  /* 0x000000433e0e7221 */ /* 0x001fe20000000000 */
[----:B------:R-:W-:Y:S02]  /*17a0*/  FMUL R67, R15, R6 ;  /* 0x000000060f437220 */ /* 0x000fe40000400000 */
[----:B------:R-:W0:Y:S01]  /*17b0*/  SHFL.BFLY PT, R60, R69, 0x1, 0x1f ;  /* 0x0c201f00453c7f89 */ /* 0x000e2200000e0000 */
[----:B------:R-:W-:Y:S02]  /*17c0*/  @!P2 HADD2.F32 R64, -RZ, R64.H0_H0 ;  /* 0x20000040ff40a230 */ /* 0x000fe40000004100 */
[----:B-1----:R-:W-:Y:S02]  /*17d0*/  FADD R61, R70, R61 ;  /* 0x0000003d463d7221 */ /* 0x002fe40000000000 */
[----:B------:R-:W1:Y:S01]  /*17e0*/  SHFL.BFLY PT, R70, R67, 0x10, 0x1f ;  /* 0x0e001f0043467f89 */ /* 0x000e6200000e0000 */
[----:B--2---:R-:W-:-:S03]  /*17f0*/  FADD R15, R68, R71 ;  /* 0x00000047440f7221 */ /* 0x004fc60000000000 */
[----:B------:R-:W2:Y:S01]  /*1800*/  SHFL.BFLY PT, R71, R66, 0x10, 0x1f ;  /* 0x0e001f0042477f89 */ /* 0x000ea200000e0000 */
[----:B---3--:R-:W-:Y:S01]  /*1810*/  FADD R62, R65, R72 ;  /* 0x00000048413e7221 */ /* 0x008fe20000000000 */
[----:B------:R-:W-:Y:S02]  /*1820*/  HFMA2 R65, -RZ, RZ, 0, 0 ;  /* 0x00000000ff417431 */ /* 0x000fe400000001ff */
[----:B------:R-:W3:Y:S01]  /*1830*/  SHFL.BFLY PT, R13, R61, 0x8, 0x1f ;  /* 0x0d001f003d0d7f89 */ /* 0x000ee200000e0000 */
[----:B0-----:R-:W-:Y:S01]  /*1840*/  FADD R60, R69, R60 ;  /* 0x0000003c453c7221 */ /* 0x001fe20000000000 */
[----:B------:R-:W-:-:S05]  /*1850*/  @!P2 MOV R65, R64 ;  /* 0x000000400041a202 */ /* 0x000fca0000000f00 */
[----:B------:R-:W-:-:S05]  /*1860*/  FMUL R65, R65, R6 ;  /* 0x0000000641417220 */ /* 0x000fca0000400000 */
[----:B------:R-:W0:Y:S01]  /*1870*/  SHFL.BFLY PT, R64, R65, 0x10, 0x1f ;  /* 0x0e001f0041407f89 */ /* 0x000e2200000e0000 */
[----:B-1----:R-:W-:Y:S01]  /*1880*/  FADD R63, R67, R70 ;  /* 0x00000046433f7221 */ /* 0x002fe20000000000 */
[----:B--2---:R-:W-:-:S04]  /*1890*/  FADD R69, R66, R71 ;  /* 0x0000004742457221 */ /* 0x004fc80000000000 */
[----:B------:R-:W1:Y:S01]  /*18a0*/  SHFL.BFLY PT, R66, R63, 0x8, 0x1f ;  /* 0x0d001f003f427f89 */ /* 0x000e6200000e0000 */
[----:B---3--:R-:W-:-:S03]  /*18b0*/  FADD R68, R61, R13 ;  /* 0x0000000d3d447221 */ /* 0x008fc60000000000 */
[----:B------:R-:W2:Y:S04]  /*18c0*/  SHFL.BFLY PT, R13, R62, 0x8, 0x1f ;  /* 0x0d001f003e0d7f89 */ /* 0x000ea800000e0000 */
[----:B------:R-:W3:Y:S01]  /*18d0*/  SHFL.BFLY PT, R70, R69, 0x8, 0x1f ;  /* 0x0d001f0045467f89 */ /* 0x000ee200000e0000 */
[----:B0-----:R-:W-:-:S05]  /*18e0*/  FADD R64, R65, R64 ;  /* 0x0000004041407221 */ /* 0x001fca0000000000 */
[----:B------:R-:W0:Y:S01]  /*18f0*/  SHFL.BFLY PT, R73, R64, 0x8, 0x1f ;  /* 0x0d001f0040497f89 */ /* 0x000e2200000e0000 */
[----:B-1----:R-:W-:Y:S01]  /*1900*/  FADD R71, R63, R66 ;  /* 0x000000423f477221 */ /* 0x002fe20000000000 */
[----:B--2---:R-:W-:-:S04]  /*1910*/  FADD R67, R62, R13 ;  /* 0x0000000d3e437221 */ /* 0x004fc80000000000 */
[----:B------:R-:W1:Y:S01]  /*1920*/  SHFL.BFLY PT, R72, R71, 0x4, 0x1f ;  /* 0x0c801f0047487f89 */ /* 0x000e6200000e0000 */
[----:B---3--:R-:W-:-:S03]  /*1930*/  FADD R66, R69, R70 ;  /* 0x0000004645427221 */ /* 0x008fc60000000000 */
[----:B------:R-:W2:Y:S04]  /*1940*/  SHFL.BFLY PT, R13, R68, 0x4, 0x1f ;  /* 0x0c801f00440d7f89 */ /* 0x000ea800000e0000 */
[----:B------:R-:W3:Y:S01]  /*1950*/  SHFL.BFLY PT, R70, R67, 0x4, 0x1f ;  /* 0x0c801f0043467f89 */ /* 0x000ee200000e0000 */
[----:B0-----:R-:W-:-:S03]  /*1960*/  FADD R65, R64, R73 ;  /* 0x0000004940417221 */ /* 0x001fc60000000000 */
[----:B------:R-:W0:Y:S01]  /*1970*/  SHFL.BFLY PT, R73, R66, 0x4, 0x1f ;  /* 0x0c801f0042497f89 */ /* 0x000e2200000e0000 */
[----:B-1----:R-:W-:-:S03]  /*1980*/  FADD R63, R71, R72 ;  /* 0x00000048473f7221 */ /* 0x002fc60000000000 */
[----:B------:R-:W1:Y:S01]  /*1990*/  SHFL.BFLY PT, R72, R65, 0x4, 0x1f ;  /* 0x0c801f0041487f89 */ /* 0x000e6200000e0000 */
[----:B--2---:R-:W-:-:S03]  /*19a0*/  FADD R61, R68, R13 ;  /* 0x0000000d443d7221 */ /* 0x004fc60000000000 */
[----:B------:R-:W2:Y:S01]  /*19b0*/  SHFL.BFLY PT, R68, R63, 0x2, 0x1f ;  /* 0x0c401f003f447f89 */ /* 0x000ea200000e0000 */
[----:B---3--:R-:W-:-:S03]  /*19c0*/  FADD R70, R67, R70 ;  /* 0x0000004643467221 */ /* 0x008fc60000000000 */
[----:B------:R-:W3:Y:S04]  /*19d0*/  SHFL.BFLY PT, R13, R61, 0x2, 0x1f ;  /* 0x0c401f003d0d7f89 */ /* 0x000ee800000e0000 */
[----:B------:R-:W4:Y:S01]  /*19e0*/  SHFL.BFLY PT, R69, R70, 0x2, 0x1f ;  /* 0x0c401f0046457f89 */ /* 0x000f2200000e0000 */
[----:B0-----:R-:W-:-:S05]  /*19f0*/  FADD R64, R66, R73 ;  /* 0x0000004942407221 */ /* 0x001fca0000000000 */
[----:B------:R-:W0:Y:S01]  /*1a00*/  SHFL.BFLY PT, R71, R64, 0x2, 0x1f ;  /* 0x0c401f0040477f89 */ /* 0x000e2200000e0000 */
[----:B-1----:R-:W-:Y:S01]  /*1a10*/  FADD R72, R65, R72 ;  /* 0x0000004841487221 */ /* 0x002fe20000000000 */
[----:B--2---:R-:W-:-:S04]  /*1a20*/  FADD R68, R63, R68 ;  /* 0x000000443f447221 */ /* 0x004fc80000000000 */
[----:B------:R-:W1:Y:S01]  /*1a30*/  SHFL.BFLY PT, R73, R72, 0x2, 0x1f ;  /* 0x0c401f0048497f89 */ /* 0x000e6200000e0000 */
[----:B---3--:R-:W-:-:S03]  /*1a40*/  FADD R67, R61, R13 ;  /* 0x0000000d3d437221 */ /* 0x008fc60000000000 */
[----:B------:R-:W2:Y:S01]  /*1a50*/  SHFL.BFLY PT, R65, R68, 0x1, 0x1f ;  /* 0x0c201f0044417f89 */ /* 0x000ea200000e0000 */
[----:B----4-:R-:W-:-:S03]  /*1a60*/  FADD R69, R70, R69 ;  /* 0x0000004546457221 */ /* 0x010fc60000000000 */
[----:B------:R-:W3:Y:S01]  /*1a70*/  SHFL.BFLY PT, R13, R67, 0x1, 0x1f ;  /* 0x0c201f00430d7f89 */ /* 0x000ee200000e0000 */
[----:B0-----:R-:W-:-:S05]  /*1a80*/  FADD R71, R64, R71 ;  /* 0x0000004740477221 */ /* 0x001fca0000000000 */
[----:B------:R-:W0:Y:S01]  /*1a90*/  SHFL.BFLY PT, R66, R71, 0x1, 0x1f ;  /* 0x0c201f0047427f89 */ /* 0x000e2200000e0000 */
[----:B-1----:R-:W-:Y:S01]  /*1aa0*/  FADD R73, R72, R73 ;  /* 0x0000004948497221 */ /* 0x002fe20000000000 */
[----:B--2---:R-:W-:-:S04]  /*1ab0*/  FADD R63, R68, R65 ;  /* 0x00000041443f7221 */ /* 0x004fc80000000000 */
[----:B------:R-:W-:Y:S01]  /*1ac0*/  SHFL.BFLY PT, R70, R73, 0x1, 0x1f ;  /* 0x0c201f0049467f89 */ /* 0x000fe200000e0000 */
[----:B---3--:R-:W-:-:S03]  /*1ad0*/  FADD R61, R67, R13 ;  /* 0x0000000d433d7221 */ /* 0x008fc60000000000 */
[----:B------:R-:W1:Y:S01]  /*1ae0*/  SHFL.BFLY PT, R13, R69, 0x1, 0x1f ;  /* 0x0c201f00450d7f89 */ /* 0x000e6200000e0000 */
[----:B0-----:R-:W-:Y:S01]  /*1af0*/  FADD R66, R71, R66 ;  /* 0x0000004247427221 */ /* 0x001fe20000000000 */
[----:B-1----:R-:W-:-:S07]  /*1b00*/  FADD R62, R69, R13 ;  /* 0x0000000d453e7221 */ /* 0x002fce0000000000 */
.L_x_109:
[----:B------:R-:W-:Y:S01]  /*1b10*/  BSSY.RECONVERGENT B0, `(.L_x_9) ;  /* 0x000000f000007945 */ /* 0x000fe20003800200 */
[----:B------:R-:W-:Y:S01]  /*1b20*/  FADD R64, R73, R70 ;  /* 0x0000004649407221 */ /* 0x000fe20000000000 */
[----:B------:R-:W-:Y:S02]  /*1b30*/  MOV R11, RZ ;  /* 0x000000ff000b7202 */ /* 0x000fe40000000f00 */
[----:B------:R-:W-:Y:S05]  /*1b40*/  @P2 BRA `(.L_x_10) ;  /* 0x00000000002c2947 */ /* 0x000fea0003800000 */
[----:B------:R-:W0:Y:S01]  /*1b50*/  S2R R10, SR_TID.X ;  /* 0x00000000000a7919 */ /* 0x000e220000002100 */
[----:B------:R-:W1:Y:S01]  /*1b60*/  S2UR UR7, SR_CgaCtaId ;  /* 0x00000000000779c3 */ /* 0x000e620000008800 */
[----:B------:R-:W-:Y:S02]  /*1b70*/  UMOV UR6, 0x400 ;  /* 0x0000040000067882 */ /* 0x000fe40000000000 */
[----:B------:R-:W-:-:S04]  /*1b80*/  UIADD3 UR6, UPT, UPT, UR6, 0x400, URZ ;  /* 0x0000040006067890 */ /* 0x000fc8000fffe0ff */
[----:B-1----:R-:W-:-:S06]  /*1b90*/  ULEA UR6, UR7, UR6, 0x18 ;  /* 0x0000000607067291 */ /* 0x002fcc000f8ec0ff */
[----:B------:R-:W-:Y:S01]  /*1ba0*/  IMAD.U32 R53, RZ, RZ, UR6 ;  /* 0x00000006ff357e24 */ /* 0x000fe2000f8e00ff */
[----:B0-----:R-:W-:-:S04]  /*1bb0*/  SHF.L.U32 R10, R10, 0x5, RZ ;  /* 0x000000050a0a7819 */ /* 0x001fc800000006ff */
[----:B------:R-:W-:-:S04]  /*1bc0*/  LOP3.LUT R10, R10, 0x3e0, RZ, 0xc0, !PT ;  /* 0x000003e00a0a7812 */ /* 0x000fc800078ec0ff */
[----:B------:R-:W-:-:S05]  /*1bd0*/  IADD3 R50, PT, PT, R10, R53, RZ ;  /* 0x000000350a327210 */ /* 0x000fca0007ffe0ff */
[----:B------:R-:W0:Y:S02]  /*1be0*/  LDS.U16 R11, [R50+0x14] ;  /* 0x00001400320b7984 */ /* 0x000e240000000400 */
[----:B0-----:R-:W-:-:S07]  /*1bf0*/  HADD2.F32 R11, -RZ, R11.H0_H0 ;  /* 0x2000000bff0b7230 */ /* 0x001fce0000004100 */
.L_x_10:
[----:B------:R-:W-:Y:S05]  /*1c00*/  BSYNC.RECONVERGENT B0 ;  /* 0x0000000000007941 */ /* 0x000fea0003800200 */
.L_x_9:
[----:B------:R-:W-:Y:S01]  /*1c10*/  UMOV UR6, 0xffffffff ;  /* 0xffffffff00067882 */ /* 0x000fe20000000000 */
[----:B------:R-:W-:Y:S02]  /*1c20*/  FMUL R65, R11, R6 ;  /* 0x000000060b417220 */ /* 0x000fe40000400000 */
[----:B------:R-:W-:Y:S05]  /*1c30*/  BRA.DIV UR6, `(.L_x_11) ;  /* 0x0000003a062c7947 */ /* 0x000fea000b800000 */
[----:B------:R-:W0:Y:S02]  /*1c40*/  SHFL.BFLY PT, R13, R65, 0x10, 0x1f ;  /* 0x0e001f00410d7f89 */ /* 0x000e2400000e0000 */
[----:B0-----:R-:W-:-:S05]  /*1c50*/  FADD R67, R65, R13 ;  /* 0x0000000d41437221 */ /* 0x001fca0000000000 */
[----:B------:R-:W0:Y:S02]  /*1c60*/  SHFL.BFLY PT, R13, R67, 0x8, 0x1f ;  /* 0x0d001f00430d7f89 */ /* 0x000e2400000e0000 */
[----:B0-----:R-:W-:-:S05]  /*1c70*/  FADD R68, R67, R13 ;  /* 0x0000000d43447221 */ /* 0x001fca0000000000 */
[----:B------:R-:W0:Y:S02]  /*1c80*/  SHFL.BFLY PT, R13, R68, 0x4, 0x1f ;  /* 0x0c801f00440d7f89 */ /* 0x000e2400000e0000 */
[----:B0-----:R-:W-:-:S05]  /*1c90*/  FADD R69, R68, R13 ;  /* 0x0000000d44457221 */ /* 0x001fca0000000000 */
[----:B------:R-:W0:Y:S02]  /*1ca0*/  SHFL.BFLY PT, R13, R69, 0x2, 0x1f ;  /* 0x0c401f00450d7f89 */ /* 0x000e2400000e0000 */
[----:B0-----:R-:W-:-:S05]  /*1cb0*/  FADD R70, R69, R13 ;  /* 0x0000000d45467221 */ /* 0x001fca0000000000 */
[----:B------:R0:W1:Y:S02]  /*1cc0*/  SHFL.BFLY PT, R13, R70, 0x1, 0x1f ;  /* 0x0c201f00460d7f89 */ /* 0x00006400000e0000 */
.L_x_116:
[----:B------:R-:W-:Y:S01]  /*1cd0*/  BSSY.RECONVERGENT B0, `(.L_x_12) ;  /* 0x000000f000007945 */ /* 0x000fe20003800200 */
[----:B------:R-:W-:Y:S02]  /*1ce0*/  HFMA2 R11, -RZ, RZ, 0, 0 ;  /* 0x00000000ff0b7431 */ /* 0x000fe400000001ff */
[----:B-1----:R-:W-:Y:S01]  /*1cf0*/  FADD R65, R70, R13 ;  /* 0x0000000d46417221 */ /* 0x002fe20000000000 */
[----:B------:R-:W-:Y:S06]  /*1d00*/  @P2 BRA `(.L_x_13) ;  /* 0x00000000002c2947 */ /* 0x000fec0003800000 */
[----:B------:R-:W1:Y:S01]  /*1d10*/  S2R R10, SR_TID.X ;  /* 0x00000000000a7919 */ /* 0x000e620000002100 */
[----:B------:R-:W2:Y:S01]  /*1d20*/  S2UR UR7, SR_CgaCtaId ;  /* 0x00000000000779c3 */ /* 0x000ea20000008800 */
[----:B------:R-:W-:Y:S02]  /*1d30*/  UMOV UR6, 0x400 ;  /* 0x0000040000067882 */ /* 0x000fe40000000000 */
[----:B------:R-:W-:-:S04]  /*1d40*/  UIADD3 UR6, UPT, UPT, UR6, 0x400, URZ ;  /* 0x0000040006067890 */ /* 0x000fc8000fffe0ff */
[----:B--2---:R-:W-:-:S06]  /*1d50*/  ULEA UR6, UR7, UR6, 0x18 ;  /* 0x0000000607067291 */ /* 0x004fcc000f8ec0ff */
[----:B------:R-:W-:Y:S02]  /*1d60*/  MOV R53, UR6 ;  /* 0x0000000600357c02 */ /* 0x000fe40008000f00 */
[----:B-1----:R-:W-:-:S04]  /*1d70*/  SHF.L.U32 R10, R10, 0x5, RZ ;  /* 0x000000050a0a7819 */ /* 0x002fc800000006ff */
[----:B------:R-:W-:-:S05]  /*1d80*/  LOP3.LUT R10, R10, 0x3e0, RZ, 0xc0, !PT ;  /* 0x000003e00a0a7812 */ /* 0x000fca00078ec0ff */
[----:B------:R-:W-:-:S05]  /*1d90*/  IMAD.IADD R50, R10, 0x1, R53 ;  /* 0x000000010a327824 */ /* 0x000fca00078e0235 */
[----:B------:R-:W1:Y:S02]  /*1da0*/  LDS.U16 R11, [R50+0x16] ;  /* 0x00001600320b7984 */ /* 0x000e640000000400 */
[----:B-1----:R-:W-:-:S07]  /*1db0*/  HADD2.F32 R11, -RZ, R11.H0_H0 ;  /* 0x2000000bff0b7230 */ /* 0x002fce0000004100 */
.L_x_13:
[----:B------:R-:W-:Y:S05]  /*1dc0*/  BSYNC.RECONVERGENT B0 ;  /* 0x0000000000007941 */ /* 0x000fea0003800200 */
.L_x_12:
[----:B------:R-:W-:Y:S01]  /*1dd0*/  UMOV UR6, 0xffffffff ;  /* 0xffffffff00067882 */ /* 0x000fe20000000000 */
[----:B------:R-:W-:Y:S02]  /*1de0*/  FMUL R67, R11, R6 ;  /* 0x000000060b437220 */ /* 0x000fe40000400000 */
[----:B------:R-:W-:Y:S05]  /*1df0*/  BRA.DIV UR6, `(.L_x_14) ;  /* 0x0000003a064c7947 */ /* 0x000fea000b800000 */
[----:B------:R-:W1:Y:S02]  /*1e00*/  SHFL.BFLY PT, R13, R67, 0x10, 0x1f ;  /* 0x0e001f00430d7f89 */ /* 0x000e6400000e0000 */
[----:B-1----:R-:W-:-:S05]  /*1e10*/  FADD R68, R67, R13 ;  /* 0x0000000d43447221 */ /* 0x002fca0000000000 */
[----:B------:R-:W1:Y:S02]  /*1e20*/  SHFL.BFLY PT, R13, R68, 0x8, 0x1f ;  /* 0x0d001f00440d7f89 */ /* 0x000e6400000e0000 */
[----:B-1----:R-:W-:-:S05]  /*1e30*/  FADD R69, R68, R13 ;  /* 0x0000000d44457221 */ /* 0x002fca0000000000 */
[----:B------:R-:W0:Y:S02]  /*1e40*/  SHFL.BFLY PT, R13, R69, 0x4, 0x1f ;  /* 0x0c801f00450d7f89 */ /* 0x000e2400000e0000 */
[----:B0-----:R-:W-:-:S05]  /*1e50*/  FADD R70, R69, R13 ;  /* 0x0000000d45467221 */ /* 0x001fca0000000000 */
[----:B------:R-:W0:Y:S02]  /*1e60*/  SHFL.BFLY PT, R13, R70, 0x2, 0x1f ;  /* 0x0c401f00460d7f89 */ /* 0x000e2400000e0000 */
[----:B0-----:R-:W-:-:S05]  /*1e70*/  FADD R71, R70, R13 ;  /* 0x0000000d46477221 */ /* 0x001fca0000000000 */
[----:B------:R0:W1:Y:S02]  /*1e80*/  SHFL.BFLY PT, R13, R71, 0x1, 0x1f ;  /* 0x0c201f00470d7f89 */ /* 0x00006400000e0000 */
.L_x_123:
        /* <DEDUP_REMOVED lines=11> */
[----:B------:R-:W-:-:S04]  /*1f40*/  LOP3.LUT R10, R10, 0x3e0, RZ, 0xc0, !PT ;  /* 0x000003e00a0a7812 */ /* 0x000fc800078ec0ff */
[----:B------:R-:W-:-:S05]  /*1f50*/  IADD3 R50, PT, PT, R10, R53, RZ ;  /* 0x000000350a327210 */ /* 0x000fca0007ffe0ff */
[----:B------:R-:W1:Y:S02]  /*1f60*/  LDS.U16 R11, [R50+0x18] ;  /* 0x00001800320b7984 */ /* 0x000e640000000400 */
[----:B-1----:R-:W-:-:S07]  /*1f70*/  HADD2.F32 R11, -RZ, R11.H0_H0 ;  /* 0x2000000bff0b7230 */ /* 0x002fce0000004100 */
.L_x_16:
[----:B------:R-:W-:Y:S05]  /*1f80*/  BSYNC.RECONVERGENT B0 ;  /* 0x0000000000007941 */ /* 0x000fea0003800200 */
.L_x_15:
        /* <DEDUP_REMOVED lines=12> */
.L_x_130:
[----:B------:R-:W-:Y:S01]  /*2050*/  BSSY.RECONVERGENT B0, `(.L_x_18) ;  /* 0x000000f000007945 */ /* 0x000fe20003800200 */
[----:B-1----:R-:W-:Y:S01]  /*2060*/  FADD R68, R72, R13 ;  /* 0x0000000d48447221 */ /* 0x002fe20000000000 */
[----:B------:R-:W-:Y:S02]  /*2070*/  IMAD.MOV.U32 R11, RZ, RZ, RZ ;  /* 0x000000ffff0b7224 */ /* 0x000fe400078e00ff */
[----:B------:R-:W-:Y:S05]  /*2080*/  @P2 BRA `(.L_x_19) ;  /* 0x00000000002c2947 */ /* 0x000fea0003800000 */
        /* <DEDUP_REMOVED lines=11> */
.L_x_19:
[----:B------:R-:W-:Y:S05]  /*2140*/  BSYNC.RECONVERGENT B0 ;  /* 0x0000000000007941 */ /* 0x000fea0003800200 */
.L_x_18:
        /* <DEDUP_REMOVED lines=12> */
.L_x_137:
        /* <DEDUP_REMOVED lines=9> */
[----:B------:R-:W-:Y:S01]  /*22a0*/  MOV R53, UR6 ;  /* 0x0000000600357c02 */ /* 0x000fe20008000f00 */
[----:B-1----:R-:W-:-:S05]  /*22b0*/  IMAD.SHL.U32 R10, R10, 0x20, RZ ;  /* 0x000000200a0a7824 */ /* 0x002fca00078e00ff */
[----:B------:R-:W-:-:S04]  /*22c0*/  LOP3.LUT R10, R10, 0x3e0, RZ, 0xc0, !PT ;  /* 0x000003e00a0a7812 */ /* 0x000fc800078ec0ff */
[----:B------:R-:W-:-:S05]  /*22d0*/  IADD3 R50, PT, PT, R10, R53, RZ ;  /* 0x000000350a327210 */ /* 0x000fca0007ffe0ff */
[----:B------:R-:W1:Y:S02]  /*22e0*/  LDS.U16 R11, [R50+0x1c] ;  /* 0x00001c00320b7984 */ /* 0x000e640000000400 */
[----:B-1----:R-:W-:-:S07]  /*22f0*/  HADD2.F32 R11, -RZ, R11.H0_H0 ;  /* 0x2000000bff0b7230 */ /* 0x002fce0000004100 */
.L_x_22:
[----:B------:R-:W-:Y:S05]  /*2300*/  BSYNC.RECONVERGENT B0 ;  /* 0x0000000000007941 */ /* 0x000fea0003800200 */
.L_x_21:
        /* <DEDUP_REMOVED lines=12> */
.L_x_144:
        /* <DEDUP_REMOVED lines=9> */
[----:B------:R-:W-:Y:S01]  /*2460*/  IMAD.U32 R53, RZ, RZ, UR6 ;  /* 0x00000006ff357e24 */ /* 0x000fe2000f8e00ff */
[----:B-1----:R-:W-:-:S04]  /*2470*/  SHF.L.U32 R10, R10, 0x5, RZ ;  /* 0x000000050a0a7819 */ /* 0x002fc800000006ff */
[----:B------:R-:W-:-:S04]  /*2480*/  LOP3.LUT R10, R10, 0x3e0, RZ, 0xc0, !PT ;  /* 0x000003e00a0a7812 */ /* 0x000fc800078ec0ff */
[----:B------:R-:W-:-:S05]  /*2490*/  IADD3 R50, PT, PT, R10, R53, RZ ;  /* 0x000000350a327210 */ /* 0x000fca0007ffe0ff */
[----:B------:R-:W1:Y:S02]  /*24a0*/  LDS.U16 R11, [R50+0x1e] ;  /* 0x00001e00320b7984 */ /* 0x000e640000000400 */
[----:B-1----:R-:W-:-:S07]  /*24b0*/  HADD2.F32 R11, -RZ, R11.H0_H0 ;  /* 0x2000000bff0b7230 */ /* 0x002fce0000004100 */
.L_x_25:
[----:B------:R-:W-:Y:S05]  /*24c0*/  BSYNC.RECONVERGENT B0 ;  /* 0x0000000000007941 */ /* 0x000fea0003800200 */
.L_x_24:
[----:B------:R-:W1:Y:S01]  /*24d0*/  S2R R10, SR_TID.X ;  /* 0x00000000000a7919 */ /* 0x000e620000002100 */
[----:B------:R-:W-:Y:S01]  /*24e0*/  UMOV UR6, 0xffffffff ;  /* 0xffffffff00067882 */ /* 0x000fe20000000000 */
[----:B------:R-:W-:Y:S01]  /*24f0*/  FMUL R6, R11, R6 ;  /* 0x000000060b067220 */ /* 0x000fe20000400000 */
[----:B-1----:R-:W-:Y:S01]  /*2500*/  LOP3.LUT P0, RZ, R10, 0x1f, RZ, 0xc0, !PT ;  /* 0x0000001f0aff7812 */ /* 0x002fe2000780c0ff */
[----:B------:R-:W-:-:S12]  /*2510*/  BRA.DIV UR6, `(.L_x_26) ;  /* 0x0000003a06c47947 */ /* 0x000fd8000b800000 */
[----:B------:R-:W1:Y:S02]  /*2520*/  SHFL.BFLY PT, R13, R6, 0x10, 0x1f ;  /* 0x0e001f00060d7f89 */ /* 0x000e6400000e0000 */
[----:B-1----:R-:W-:-:S05]  /*2530*/  FADD R71, R6, R13 ;  /* 0x0000000d06477221 */ /* 0x002fca0000000000 */
[----:B------:R-:W1:Y:S02]  /*2540*/  SHFL.BFLY PT, R13, R71, 0x8, 0x1f ;  /* 0x0d001f00470d7f89 */ /* 0x000e6400000e0000 */
[----:B-1----:R-:W-:-:S05]  /*2550*/  FADD R72, R71, R13 ;  /* 0x0000000d47487221 */ /* 0x002fca0000000000 */
[----:B------:R-:W1:Y:S02]  /*2560*/  SHFL.BFLY PT, R13, R72, 0x4, 0x1f ;  /* 0x0c801f00480d7f89 */ /* 0x000e6400000e0000 */
[----:B-1----:R-:W-:-:S05]  /*2570*/  FADD R73, R72, R13 ;  /* 0x0000000d48497221 */ /* 0x002fca0000000000 */
[----:B------:R-:W0:Y:S02]  /*2580*/  SHFL.BFLY PT, R13, R73, 0x2, 0x1f ;  /* 0x0c401f00490d7f89 */ /* 0x000e2400000e0000 */
[----:B0-----:R-:W-:-:S05]  /*2590*/  FADD R74, R73, R13 ;  /* 0x0000000d494a7221 */ /* 0x001fca0000000000 */
[----:B------:R0:W1:Y:S02]  /*25a0*/  SHFL.BFLY PT, R13, R74, 0x1, 0x1f ;  /* 0x0c201f004a0d7f89 */ /* 0x00006400000e0000 */
.L_x_151:
[----:B-1----:R-:W-:Y:S01]  /*25b0*/  FADD R6, R74, R13 ;  /* 0x0000000d4a067221 */ /* 0x002fe20000000000 */
[----:B------:R-:W-:Y:S06]  /*25c0*/  @P0 BRA `(.L_x_4) ;  /* 0x00000004000c0947 */ /* 0x000fec0003800000 */
[----:B------:R-:W-:Y:S01]  /*25d0*/  FSETP.NEU.AND P0, PT, R49, -1.00000001504746621988e+30, PT ;  /* 0xf149f2ca3100780b */ /* 0x000fe20003f0d000 */
[----:B------:R-:W-:Y:S01]  /*25e0*/  IMAD.MOV.U32 R19, RZ, RZ, R15 ;  /* 0x000000ffff137224 */ /* 0x000fe200078e000f */
[----:B------:R-:W-:Y:S01]  /*25f0*/  MOV R16, R9 ;  /* 0x0000000900107202 */ /* 0x000fe20000000f00 */
[----:B------:R-:W-:Y:S01]  /*2600*/  IMAD.MOV.U32 R24, RZ, RZ, R66 ;  /* 0x000000ffff187224 */ /* 0x000fe200078e0042 */
[----:B------:R-:W-:Y:S01]  /*2610*/  MOV R17, R7 ;  /* 0x0000000700117202 */ /* 0x000fe20000000f00 */
[----:B------:R-:W-:Y:S01]  /*2620*/  IMAD.MOV.U32 R29, RZ, RZ, R69 ;  /* 0x000000ffff1d7224 */ /* 0x000fe200078e0045 */
[----:B------:R-:W-:Y:S02]  /*2630*/  MOV R18, R14 ;  /* 0x0000000e00127202 */ /* 0x000fe40000000f00 */
[----:B------:R-:W-:Y:S02]  /*2640*/  MOV R20, R60 ;  /* 0x0000003c00147202 */ /* 0x000fe40000000f00 */
        /* <DEDUP_REMOVED lines=10> */
[----:B------:R-:W-:Y:S01]  /*26f0*/  MOV R51, R0 ;  /* 0x0000000000337202 */ /* 0x000fe20000000f00 */
[----:B------:R-:W-:Y:S06]  /*2700*/  @!P0 BRA `(.L_x_4) ;  /* 0x0000000000bc8947 */ /* 0x000fec0003800000 */
[----:B------:R-:W-:-:S05]  /*2710*/  FMNMX R52, R49, R8, !PT ;  /* 0x0000000831347209 */ /* 0x000fca0007800000 */
[--C-:B------:R-:W-:Y:S01]  /*2720*/  FADD R8, R8, -R52.reuse ;  /* 0x8000003408087221 */ /* 0x100fe20000000000 */
[----:B------:R-:W-:-:S03]  /*2730*/  FADD R49, R49, -R52 ;  /* 0x8000003431317221 */ /* 0x000fc60000000000 */
[----:B------:R-:W-:Y:S01]  /*2740*/  FMUL R8, R8, 1.4426950216293334961 ;  /* 0x3fb8aa3b08087820 */ /* 0x000fe20000400000 */
[----:B------:R-:W-:-:S04]  /*2750*/  FMUL R49, R49, 1.4426950216293334961 ;  /* 0x3fb8aa3b31317820 */ /* 0x000fc80000400000 */
[----:B------:R-:W-:Y:S02]  /*2760*/  FSETP.GEU.AND P2, PT, R8, -126, PT ;  /* 0xc2fc00000800780b */ /* 0x000fe40003f4e000 */
[----:B------:R-:W-:-:S11]  /*2770*/  FSETP.GEU.AND P0, PT, R49, -126, PT ;  /* 0xc2fc00003100780b */ /* 0x000fd60003f0e000 */
[----:B------:R-:W-:Y:S02]  /*2780*/  @!P2 FMUL R8, R8, 0.5 ;  /* 0x3f0000000808a820 */ /* 0x000fe40000400000 */
[----:B------:R-:W-:Y:S02]  /*2790*/  @!P0 FMUL R49, R49, 0.5 ;  /* 0x3f00000031318820 */ /* 0x000fe40000400000 */
[----:B------:R-:W1:Y:S08]  /*27a0*/  MUFU.EX2 R11, R8 ;  /* 0x00000008000b7308 */ /* 0x000e700000000800 */
[----:B------:R-:W2:Y:S01]  /*27b0*/  MUFU.EX2 R31, R49 ;  /* 0x00000031001f7308 */ /* 0x000ea20000000800 */
[----:B-1----:R-:W-:-:S04]  /*27c0*/  @!P2 FMUL R11, R11, R11 ;  /* 0x0000000b0b0ba220 */ /* 0x002fc80000400000 */
[-C--:B------:R-:W-:Y:S01]  /*27d0*/  FMUL R51, R0, R11.reuse ;  /* 0x0000000b00337220 */ /* 0x080fe20000400000 */
[-C--:B------:R-:W-:Y:S01]  /*27e0*/  FMUL R0, R7, R11.reuse ;  /* 0x0000000b07007220 */ /* 0x080fe20000400000 */
[-C--:B------:R-:W-:Y:S01]  /*27f0*/  FMUL R29, R68, R11.reuse ;  /* 0x0000000b441d7220 */ /* 0x080fe20000400000 */
[----:B------:R-:W-:Y:S01]  /*2800*/  FMUL R7, R14, R11 ;  /* 0x0000000b0e077220 */ /* 0x000fe20000400000 */
[----:B--2---:R-:W-:Y:S01]  /*2810*/  @!P0 FMUL R31, R31, R31 ;  /* 0x0000001f1f1f8220 */ /* 0x004fe20000400000 */
[-C--:B------:R-:W-:Y:S01]  /*2820*/  FMUL R10, R15, R11.reuse ;  /* 0x0000000b0f0a7220 */ /* 0x080fe20000400000 */
        /* <DEDUP_REMOVED lines=11> */
[----:B------:R-:W-:Y:S01]  /*28e0*/  FMUL R6, R6, R11 ;  /* 0x0000000b06067220 */ /* 0x000fe20000400000 */
[-C--:B------:R-:W-:Y:S01]  /*28f0*/  FFMA R28, R44, R31.reuse, R29 ;  /* 0x0000001f2c1c7223 */ /* 0x080fe2000000001d */
        /* <DEDUP_REMOVED lines=15> */
[----:B------:R-:W-:-:S07]  /*29f0*/  FFMA R31, R47, R31, R6 ;  /* 0x0000001f2f1f7223 */ /* 0x000fce0000000006 */
.L_x_4:
[----:B------:R-:W-:Y:S05]  /*2a00*/  WARPSYNC.ALL ;  /* 0x0000000000007948 */ /* 0x000fea0003800000 */
[----:B------:R-:W-:Y:S01]  /*2a10*/  BAR.SYNC.DEFER_BLOCKING 0x0 ;  /* 0x0000000000007b1d */ /* 0x000fe20000010000 */
[----:B------:R-:W-:Y:S02]  /*2a20*/  IADD3 R2, P0, PT, R2, 0x400, RZ ;  /* 0x0000040002027810 */ /* 0x000fe40007f1e0ff */
[----:B------:R-:W-:Y:S02]  /*2a30*/  IADD3 R4, P2, PT, R4, 0x400, RZ ;  /* 0x0000040004047810 */ /* 0x000fe40007f5e0ff */
[----:B------:R-:W-:Y:S01]  /*2a40*/  IADD3 R55, PT, PT, R55, 0x20, RZ ;  /* 0x0000002037377810 */ /* 0x000fe20007ffe0ff */
[----:B------:R-:W-:Y:S01]  /*2a50*/  IMAD.X R3, RZ, RZ, R3, P0 ;  /* 0x000000ffff037224 */ /* 0x000fe200000e0603 */
[----:B------:R-:W-:Y:S01]  /*2a60*/  IADD3.X R5, PT, PT, RZ, R5, RZ, P2, !PT ;  /* 0x00000005ff057210 */ /* 0x000fe200017fe4ff */
[----:B------:R-:W-:Y:S08]  /*2a70*/  BRA.U !UP0, `(.L_x_27) ;  /* 0xffffffd908787547 */ /* 0x000ff0000b83ffff */
[----:B------:R-:W-:-:S07]  /*2a80*/  FADD R2, R51, 9.9999999747524270788e-07 ;  /* 0x358637bd33027421 */ /* 0x000fce0000000000 */
.L_x_0:
[----:B------:R-:W2:Y:S02]  /*2a90*/  S2R R0, SR_TID.X ;  /* 0x0000000000007919 */ /* 0x000ea40000002100 */
[----:B--2---:R-:W-:-:S04]  /*2aa0*/  LOP3.LUT P0, RZ, R0, 0x1f, RZ, 0xc0, !PT ;  /* 0x0000001f00ff7812 */ /* 0x004fc8000780c0ff */
[----:B------:R-:W-:-:S13]  /*2ab0*/  PLOP3.LUT P1, PT, P0, P1, PT, 0xf2, 0x2f ;  /* 0x00000000002f781c */ /* 0x000fda0000723e72 */
[----:B------:R-:W-:Y:S05]  /*2ac0*/  @P1 EXIT ;  /* 0x000000000000194d */ /* 0x000fea0003800000 */
[----:B------:R-:W-:Y:S01]  /*2ad0*/  IADD3 R0, PT, PT, R2, 0x1800000, RZ ;  /* 0x0180000002007810 */ /* 0x000fe20007ffe0ff */
[----:B------:R-:W-:Y:S01]  /*2ae0*/  BSSY.RECONVERGENT B0, `(.L_x_28) ;  /* 0x000000c000007945 */ /* 0x000fe20003800200 */
[----:B------:R-:W-:Y:S02]  /*2af0*/  SHF.L.U32 R5, R58, 0x4, RZ ;  /* 0x000000043a057819 */ /* 0x000fe400000006ff */
[----:B------:R-:W-:-:S04]  /*2b00*/  LOP3.LUT R0, R0, 0x7f800000, RZ, 0xc0, !PT ;  /* 0x7f80000000007812 */ /* 0x000fc800078ec0ff */
[----:B------:R-:W-:-:S13]  /*2b10*/  ISETP.GT.U32.AND P0, PT, R0, 0x1ffffff, PT ;  /* 0x01ffffff0000780c */ /* 0x000fda0003f04070 */
[----:B------:R-:W-:Y:S05]  /*2b20*/  @P0 BRA `(.L_x_29) ;  /* 0x00000000000c0947 */ /* 0x000fea0003800000 */
[----:B0-----:R-:W-:-:S07]  /*2b30*/  MOV R9, 0x2b50 ;  /* 0x00002b5000097802 */ /* 0x001fce0000000f00 */
[----:B-1---5:R-:W-:Y:S05]  /*2b40*/  CALL.REL.NOINC `($__internal_0_$__cuda_sm20_rcp_rn_f32_slowpath) ;  /* 0x0000003400c87944 */ /* 0x022fea0003c00000 */
[----:B------:R-:W-:Y:S05]  /*2b50*/  BRA `(.L_x_30) ;  /* 0x0000000000107947 */ /* 0x000fea0003800000 */
.L_x_29:
[----:B------:R-:W2:Y:S02]  /*2b60*/  MUFU.RCP R3, R2 ;  /* 0x0000000200037308 */ /* 0x000ea40000001000 */
[----:B--2---:R-:W-:-:S04]  /*2b70*/  FFMA R0, R3, R2, -1 ;  /* 0xbf80000003007423 */ /* 0x004fc80000000002 */
[----:B------:R-:W-:-:S04]  /*2b80*/  FADD.FTZ R0, -R0, -RZ ;  /* 0x800000ff00007221 */ /* 0x000fc80000010100 */
[----:B------:R-:W-:-:S07]  /*2b90*/  FFMA R0, R3, R0, R3 ;  /* 0x0000000003007223 */ /* 0x000fce0000000003 */
.L_x_30:
[----:B------:R-:W-:Y:S05]  /*2ba0*/  BSYNC.RECONVERGENT B0 ;  /* 0x0000000000007941 */ /* 0x000fea0003800200 */
.L_x_28:
[----:B------:R-:W2:Y:S01]  /*2bb0*/  S2UR UR9, SR_CTAID.X ;  /* 0x00000000000979c3 */ /* 0x000ea20000002500 */
[----:B------:R-:W3:Y:S01]  /*2bc0*/  LDCU UR4, c[0x0][0x3a0] ;  /* 0x00007400ff0477ac */ /* 0x000ee20008000800 */
[C---:B0-----:R-:W-:Y:S01]  /*2bd0*/  FMUL R7, R0.reuse, R16 ;  /* 0x0000001000077220 */ /* 0x041fe20000400000 */
[C---:B------:R-:W-:Y:S01]  /*2be0*/  FMUL R17, R0.reuse, R17 ;  /* 0x0000001100117220 */ /* 0x040fe20000400000 */
[C---:B------:R-:W-:Y:S01]  /*2bf0*/  FMUL R19, R0.reuse, R19 ;  /* 0x0000001300137220 */ /* 0x040fe20000400000 */
[----:B------:R-:W0:Y:S01]  /*2c00*/  LDCU.64 UR6, c[0x0][0x398] ;  /* 0x00007300ff0677ac */ /* 0x000e220008000a00 */
[C---:B------:R-:W-:Y:S01]  /*2c10*/  FMUL R9, R0.reuse, R20 ;  /* 0x0000001400097220 */ /* 0x040fe20000400000 */
        /* <DEDUP_REMOVED lines=10> */
[----:B------:R-:W-:Y:S01]  /*2cc0*/  FMUL R31, R0, R31 ;  /* 0x0000001f001f7220 */ /* 0x000fe20000400000 */
[----:B---3--:R-:W-:-:S02]  /*2cd0*/  USHF.R.S32.HI UR8, URZ, 0x1f, UR4 ;  /* 0x0000001fff087899 */ /* 0x008fc40008011404 */
[----:B--2---:R-:W-:Y:S02]  /*2ce0*/  UIMAD.WIDE.U32 UR4, UR9, UR4, URZ ;  /* 0x00000004090472a5 */ /* 0x004fe4000f8e00ff */
[----:B------:R-:W-:Y:S02]  /*2cf0*/  UIMAD UR8, UR8, UR9, URZ ;  /* 0x00000009080872a4 */ /* 0x000fe4000f8e02ff */
[----:B0-----:R-:W-:Y:S02]  /*2d00*/  ULEA UR6, UP0, UR4, UR6, 0x6 ;  /* 0x0000000604067291 */ /* 0x001fe4000f8030ff */
[----:B------:R-:W-:-:S04]  /*2d10*/  UIADD3 UR8, UPT, UPT, UR5, UR8, URZ ;  /* 0x0000000805087290 */ /* 0x000fc8000fffe0ff */
[----:B------:R-:W-:Y:S01]  /*2d20*/  ULEA.HI.X UR4, UR4, UR7, UR8, 0x6, UP0 ;  /* 0x0000000704047291 */ /* 0x000fe200080f3408 */
[----:B------:R-:W-:-:S05]  /*2d30*/  IMAD.U32 R2, RZ, RZ, UR6 ;  /* 0x00000006ff027e24 */ /* 0x000fca000f8e00ff */
[----:B------:R-:W-:-:S03]  /*2d40*/  MOV R3, UR4 ;  /* 0x0000000400037c02 */ /* 0x000fc60008000f00 */
[----:B------:R-:W-:-:S04]  /*2d50*/  IMAD.WIDE R2, R5, 0x4, R2 ;  /* 0x0000000405027825 */ /* 0x000fc800078e0202 */
[----:B------:R-:W-:Y:S01]  /*2d60*/  FMUL R5, R0, R18 ;  /* 0x0000001200057220 */ /* 0x000fe20000400000 */
[----:B------:R-:W-:Y:S04]  /*2d70*/  STG.E desc[UR12][R2.64], R7 ;  /* 0x0000000702007986 */ /* 0x000fe8000c10190c */
        /* <DEDUP_REMOVED lines=14> */
[----:B------:R-:W-:Y:S01]  /*2e60*/  STG.E desc[UR12][R2.64+0x3c], R31 ;  /* 0x00003c1f02007986 */ /* 0x000fe2000c10190c */
[----:B------:R-:W-:Y:S05]  /*2e70*/  EXIT ;  /* 0x000000000000794d */ /* 0x000fea0003800000 */
.L_x_7:
[----:B------:R-:W-:Y:S01]  /*2e80*/  HFMA2 R15, -RZ, RZ, 0, 0 ;  /* 0x00000000ff0f7431 */ /* 0x000fe200000001ff */
[----:B------:R-:W-:Y:S01]  /*2e90*/  MOV R62, 0x1f ;  /* 0x0000001f003e7802 */ /* 0x000fe20000000f00 */
[----:B------:R0:W2:Y:S01]  /*2ea0*/  LDS.64 R6, [R54+UR5] ;  /* 0x0000000536067984 */ /* 0x0000a20008000a00 */
[----:B------:R-:W-:-:S07]  /*2eb0*/  MOV R12, 0xffffffff ;  /* 0xffffffff000c7802 */ /* 0x000fce0000000f00 */
[----:B012---:R-:W-:Y:S05]  /*2ec0*/  WARPSYNC.COLLECTIVE R12, `(.L_x_31) ;  /* 0x000000000c087348 */ /* 0x007fea0003c00000 */
[----:B------:R3:W4:Y:S02]  /*2ed0*/  SHFL.IDX P0, R60, R13, R15, R62 ;  /* 0x0000000f0d3c7389 */ /* 0x000724000000003e */
[----:B01234-:R-:W-:Y:S05]  /*2ee0*/  ENDCOLLECTIVE ;  /* 0x000000000000791b */ /* 0x01ffea0003800000 */
.L_x_31:
[----:B------:R-:W-:Y:S02]  /*2ef0*/  HFMA2 R15, -RZ, RZ, 0, 5.9604644775390625e-08 ;  /* 0x00000001ff0f7431 */ /* 0x000fe400000001ff */
[----:B------:R-:W-:-:S07]  /*2f00*/  IMAD.MOV.U32 R0, RZ, RZ, R60 ;  /* 0x000000ffff007224 */ /* 0x000fce00078e003c */
[----:B------:R-:W-:Y:S05]  /*2f10*/  WARPSYNC.COLLECTIVE R12, `(.L_x_32) ;  /* 0x000000000c087348 */ /* 0x000fea0003c00000 */
[----:B------:R0:W1:Y:S02]  /*2f20*/  SHFL.IDX P0, R60, R13, R15, R62 ;  /* 0x0000000f0d3c7389 */ /* 0x000064000000003e */
[----:B01----:R-:W-:Y:S05]  /*2f30*/  ENDCOLLECTIVE ;  /* 0x000000000000791b */ /* 0x003fea0003800000 */
.L_x_32:
[----:B------:R-:W-:Y:S02]  /*2f40*/  HADD2.F32 R0, -RZ, R0.H0_H0 ;  /* 0x20000000ff007230 */ /* 0x000fe40000004100 */
[--C-:B------:R-:W-:Y:S02]  /*2f50*/  HADD2.F32 R9, -RZ, R6.reuse.H0_H0 ;  /* 0x20000006ff097230 */ /* 0x100fe40000004100 */
[----:B------:R-:W-:-:S03]  /*2f60*/  HADD2.F32 R6, -RZ, R6.H1_H1 ;  /* 0x30000006ff067230 */ /* 0x000fc60000004100 */
[----:B------:R-:W-:Y:S01]  /*2f70*/  FFMA R0, R0, R9, RZ ;  /* 0x0000000900007223 */ /* 0x000fe200000000ff */
[----:B------:R-:W-:Y:S01]  /*2f80*/  HFMA2 R15, -RZ, RZ, 0, 1.1920928955078125e-07 ;  /* 0x00000002ff0f7431 */ /* 0x000fe200000001ff */
[----:B------:R-:W-:-:S07]  /*2f90*/  MOV R10, R60 ;  /* 0x0000003c000a7202 */ /* 0x000fce0000000f00 */
[----:B------:R-:W-:Y:S05]  /*2fa0*/  WARPSYNC.COLLECTIVE R12, `(.L_x_33) ;  /* 0x000000000c087348 */ /* 0x000fea0003c00000 */
[----:B------:R0:W1:Y:S02]  /*2fb0*/  SHFL.IDX P0, R60, R13, R15, R62 ;  /* 0x0000000f0d3c7389 */ /* 0x000064000000003e */
[----:B01----:R-:W-:Y:S05]  /*2fc0*/  ENDCOLLECTIVE ;  /* 0x000000000000791b */ /* 0x003fea0003800000 */
.L_x_33:
[----:B------:R-:W-:-:S05]  /*2fd0*/  HADD2.F32 R9, -RZ, R10.H0_H0 ;  /* 0x2000000aff097230 */ /* 0x000fca0000004100 */
[----:B------:R-:W-:Y:S01]  /*2fe0*/  FFMA R0, R9, R6, R0 ;  /* 0x0000000609007223 */ /* 0x000fe20000000000 */
[----:B------:R-:W-:Y:S02]  /*2ff0*/  HADD2.F32 R6, -RZ, R7.H0_H0 ;  /* 0x20000007ff067230 */ /* 0x000fe40000004100 */
[----:B------:R-:W-:Y:S01]  /*3000*/  IMAD.MOV.U32 R15, RZ, RZ, 0x3 ;  /* 0x00000003ff0f7424 */ /* 0x000fe200078e00ff */
[----:B------:R-:W-:-:S07]  /*3010*/  MOV R10, R60 ;  /* 0x0000003c000a7202 */ /* 0x000fce0000000f00 */
[----:B------:R-:W-:Y:S05]  /*3020*/  WARPSYNC.COLLECTIVE R12, `(.L_x_34) ;  /* 0x000000000c087348 */ /* 0x000fea0003c00000 */
[----:B------:R0:W1:Y:S02]  /*3030*/  SHFL.IDX P0, R60, R13, R15, R62 ;  /* 0x0000000f0d3c7389 */ /* 0x000064000000003e */
[----:B01----:R-:W-:Y:S05]  /*3040*/  ENDCOLLECTIVE ;  /* 0x000000000000791b */ /* 0x003fea0003800000 */
.L_x_34:
[----:B------:R-:W-:-:S05]  /*3050*/  HADD2.F32 R9, -RZ, R10.H0_H0 ;  /* 0x2000000aff097230 */ /* 0x000fca0000004100 */
[----:B------:R-:W-:Y:S02]  /*3060*/  FFMA R6, R9, R6, R0 ;  /* 0x0000000609067223 */ /* 0x000fe40000000000 */
[----:B------:R0:W1:Y:S01]  /*3070*/  LDS.64 R8, [R54+UR5+0x8] ;  /* 0x0000080536087984 */ /* 0x0000620008000a00 */
[----:B------:R-:W-:Y:S01]  /*3080*/  HFMA2 R15, -RZ, RZ, 0, 2.384185791015625e-07 ;  /* 0x00000004ff0f7431 */ /* 0x000fe200000001ff */
[----:B------:R-:W-:-:S07]  /*3090*/  MOV R0, R60 ;  /* 0x0000003c00007202 */ /* 0x000fce0000000f00 */
[----:B01----:R-:W-:Y:S05]  /*30a0*/  WARPSYNC.COLLECTIVE R12, `(.L_x_35) ;  /* 0x000000000c087348 */ /* 0x003fea0003c00000 */
[----:B------:R2:W3:Y:S02]  /*30b0*/  SHFL.IDX P0, R60, R13, R15, R62 ;  /* 0x0000000f0d3c7389 */ /* 0x0004e4000000003e */
[----:B0123--:R-:W-:Y:S05]  /*30c0*/  ENDCOLLECTIVE ;  /* 0x000000000000791b */ /* 0x00ffea0003800000 */
.L_x_35:
[----:B------:R-:W-:-:S05]  /*30d0*/  PRMT R7, R0, 0x7610, R7 ;  /* 0x0000761000077816 */ /* 0x000fca0000000007 */
[--C-:B------:R-:W-:Y:S02]  /*30e0*/  HADD2.F32 R0, -RZ, R7.reuse.H1_H1 ;  /* 0x30000007ff007230 */ /* 0x100fe40000004100 */
[----:B------:R-:W-:Y:S02]  /*30f0*/  HADD2.F32 R7, -RZ, R7.H0_H0 ;  /* 0x20000007ff077230 */ /* 0x000fe40000004100 */
[----:B------:R-:W-:-:S03]  /*3100*/  HFMA2 R15, -RZ, RZ, 0, 2.98023223876953125e-07 ;  /* 0x00000005ff0f7431 */ /* 0x000fc600000001ff */
[----:B------:R-:W-:Y:S01]  /*3110*/  FFMA R6, R7, R0, R6 ;  /* 0x0000000007067223 */ /* 0x000fe20000000006 */
[----:B------:R-:W-:Y:S01]  /*3120*/  MOV R0, R60 ;  /* 0x0000003c00007202 */ /* 0x000fe20000000f00 */
[----:B------:R-:W-:-:S07]  /*3130*/  HADD2.F32 R10, -RZ, R8.H0_H0 ;  /* 0x20000008ff0a7230 */ /* 0x000fce0000004100 */
[----:B------:R-:W-:Y:S05]  /*3140*/  WARPSYNC.COLLECTIVE R12, `(.L_x_36) ;  /* 0x000000000c087348 */ /* 0x000fea0003c00000 */
[----:B------:R0:W1:Y:S02]  /*3150*/  SHFL.IDX P0, R60, R13, R15, R62 ;  /* 0x0000000f0d3c7389 */ /* 0x000064000000003e */
[----:B01----:R-:W-:Y:S05]  /*3160*/  ENDCOLLECTIVE ;  /* 0x000000000000791b */ /* 0x003fea0003800000 */
.L_x_36:
[----:B------:R-:W-:Y:S01]  /*3170*/  HADD2.F32 R8, -RZ, R8.H1_H1 ;  /* 0x30000008ff087230 */ /* 0x000fe20000004100 */
[----:B------:R-:W-:-:S05]  /*3180*/  PRMT R0, R0, 0x5410, R0 ;  /* 0x0000541000007816 */ /* 0x000fca0000000000 */
[----:B------:R-:W-:-:S05]  /*3190*/  HADD2.F32 R7, -RZ, R0.H1_H1 ;  /* 0x30000000ff077230 */ /* 0x000fca0000004100 */
[----:B------:R-:W-:Y:S01]  /*31a0*/  FFMA R6, R7, R10, R6 ;  /* 0x0000000a07067223 */ /* 0x000fe20000000006 */
[----:B------:R-:W-:Y:S01]  /*31b0*/  IMAD.MOV.U32 R15, RZ, RZ, 0x6 ;  /* 0x00000006ff0f7424 */ /* 0x000fe200078e00ff */
[----:B------:R0:W1:Y:S01]  /*31c0*/  LDS.64 R10, [R54+UR5+0x10] ;  /* 0x00001005360a7984 */ /* 0x0000620008000a00 */
[----:B------:R-:W-:-:S07]  /*31d0*/  HADD2.F32 R7, -RZ, R60.H0_H0 ;  /* 0x2000003cff077230 */ /* 0x000fce0000004100 */
[----:B01----:R-:W-:Y:S05]  /*31e0*/  WARPSYNC.COLLECTIVE R12, `(.L_x_37) ;  /* 0x000000000c087348 */ /* 0x003fea0003c00000 */
[----:B------:R2:W3:Y:S02]  /*31f0*/  SHFL.IDX P0, R60, R13, R15, R62 ;  /* 0x0000000f0d3c7389 */ /* 0x0004e4000000003e */
[----:B0123--:R-:W-:Y:S05]  /*3200*/  ENDCOLLECTIVE ;  /* 0x000000000000791b */ /* 0x00ffea0003800000 */
.L_x_37:
[----:B------:R-:W-:Y:S01]  /*3210*/  FFMA R8, R7, R8, R6 ;  /* 0x0000000807087223 */ /* 0x000fe20000000006 */
[--C-:B------:R-:W-:Y:S02]  /*3220*/  HADD2.F32 R6, -RZ, R9.reuse.H0_H0 ;  /* 0x20000009ff067230 */ /* 0x100fe40000004100 */
[----:B------:R-:W-:Y:S02]  /*3230*/  HADD2.F32 R9, -RZ, R9.H1_H1 ;  /* 0x30000009ff097230 */ /* 0x000fe40000004100 */
[----:B------:R-:W-:Y:S01]  /*3240*/  HFMA2 R15, -RZ, RZ, 0, 4.17232513427734375e-07 ;  /* 0x00000007ff0f7431 */ /* 0x000fe200000001ff */
[----:B------:R-:W-:-:S07]  /*3250*/  MOV R0, R60 ;  /* 0x0000003c00007202 */ /* 0x000fce0000000f00 */
[----:B------:R-:W-:Y:S05]  /*3260*/  WARPSYNC.COLLECTIVE R12, `(.L_x_38) ;  /* 0x000000000c087348 */ /* 0x000fea0003c00000 */
[----:B------:R0:W1:Y:S02]  /*3270*/  SHFL.IDX P0, R60, R13, R15, R62 ;  /* 0x0000000f0d3c7389 */ /* 0x000064000000003e */
[----:B01----:R-:W-:Y:S05]  /*3280*/  ENDCOLLECTIVE ;  /* 0x000000000000791b */ /* 0x003fea0003800000 */
.L_x_38:
[----:B------:R-:W-:-:S05]  /*3290*/  PRMT R0, R0, 0x5410, R0 ;  /* 0x0000541000007816 */ /* 0x000fca0000000000 */
[----:B------:R-:W-:-:S05]  /*32a0*/  HADD2.F32 R7, -RZ, R0.H1_H1 ;  /* 0x30000000ff077230 */ /* 0x000fca0000004100 */
[----:B------:R-:W-:Y:S01]  /*32b0*/  FFMA R8, R7, R6, R8 ;  /* 0x0000000607087223 */ /* 0x000fe20000000008 */
[--C-:B------:R-:W-:Y:S02]  /*32c0*/  HADD2.F32 R6, -RZ, R10.reuse.H0_H0 ;  /* 0x2000000aff067230 */ /* 0x100fe40000004100 */
[----:B------:R-:W-:Y:S02]  /*32d0*/  HFMA2 R15, -RZ, RZ, 0, 4.76837158203125e-07 ;  /* 0x00000008ff0f7431 */ /* 0x000fe400000001ff */
[----:B------:R-:W-:Y:S01]  /*32e0*/  HADD2.F32 R10, -RZ, R10.H1_H1 ;  /* 0x3000000aff0a7230 */ /* 0x000fe20000004100 */
[----:B------:R-:W-:-:S07]  /*32f0*/  MOV R0, R60 ;  /* 0x0000003c00007202 */ /* 0x000fce0000000f00 */
[----:B------:R-:W-:Y:S05]  /*3300*/  WARPSYNC.COLLECTIVE R12, `(.L_x_39) ;  /* 0x000000000c087348 */ /* 0x000fea0003c00000 */
[----:B------:R0:W1:Y:S02]  /*3310*/  SHFL.IDX P0, R60, R13, R15, R62 ;  /* 0x0000000f0d3c7389 */ /* 0x000064000000003e */
[----:B01----:R-:W-:Y:S05]  /*3320*/  ENDCOLLECTIVE ;  /* 0x000000000000791b */ /* 0x003fea0003800000 */
.L_x_39:
[----:B------:R-:W-:-:S05]  /*3330*/  HADD2.F32 R7, -RZ, R0.H0_H0 ;  /* 0x20000000ff077230 */ /* 0x000fca0000004100 */
[----:B------:R-:W-:Y:S01]  /*3340*/  FFMA R14, R7, R9, R8 ;  /* 0x00000009070e7223 */ /* 0x000fe20000000008 */
[----:B------:R-:W-:Y:S01]  /*3350*/  MOV R15, 0x9 ;  /* 0x00000009000f7802 */ /* 0x000fe20000000f00 */
[----:B------:R-:W-:-:S07]  /*3360*/  IMAD.MOV.U32 R0, RZ, RZ, R60 ;  /* 0x000000ffff007224 */ /* 0x000fce00078e003c */
[----:B------:R-:W-:Y:S05]  /*3370*/  WARPSYNC.COLLECTIVE R12, `(.L_x_40) ;  /* 0x000000000c087348 */ /* 0x000fea0003c00000 */
[----:B------:R0:W1:Y:S02]  /*3380*/  SHFL.IDX P0, R60, R13, R15, R62 ;  /* 0x0000000f0d3c7389 */ /* 0x000064000000003e */
[----:B01----:R-:W-:Y:S05]  /*3390*/  ENDCOLLECTIVE ;  /* 0x000000000000791b */ /* 0x003fea0003800000 */
.L_x_40:
[----:B------:R-:W-:Y:S02]  /*33a0*/  HADD2.F32 R7, -RZ, R0.H0_H0 ;  /* 0x20000000ff077230 */ /* 0x000fe40000004100 */
[--C-:B------:R-:W-:Y:S02]  /*33b0*/  HADD2.F32 R0, -RZ, R11.reuse.H0_H0 ;  /* 0x2000000bff007230 */ /* 0x100fe40000004100 */
[----:B------:R-:W-:Y:S02]  /*33c0*/  HADD2.F32 R11, -RZ, R11.H1_H1 ;  /* 0x3000000bff0b7230 */ /* 0x000fe40000004100 */
[----:B------:R-:W-:Y:S01]  /*33d0*/  FFMA R14, R7, R6, R14 ;  /* 0x00000006070e7223 */ /* 0x000fe2000000000e */
[----:B------:R-:W-:Y:S01]  /*33e0*/  HFMA2 R15, -RZ, RZ, 0, 5.9604644775390625e-07 ;  /* 0x0000000aff0f7431 */ /* 0x000fe200000001ff */
[----:B------:R-:W-:-:S07]  /*33f0*/  MOV R8, R60 ;  /* 0x0000003c00087202 */ /* 0x000fce0000000f00 */
[----:B------:R-:W-:Y:S05]  /*3400*/  WARPSYNC.COLLECTIVE R12, `(.L_x_41) ;  /* 0x000000000c087348 */ /* 0x000fea0003c00000 */
[----:B------:R0:W1:Y:S02]  /*3410*/  SHFL.IDX P0, R60, R13, R15, R62 ;  /* 0x0000000f0d3c7389 */ /* 0x000064000000003e */
[----:B01----:R-:W-:Y:S05]  /*3420*/  ENDCOLLECTIVE ;  /* 0x000000000000791b */ /* 0x003fea0003800000 */
.L_x_41:
[----:B------:R-:W-:-:S05]  /*3430*/  PRMT R8, R8, 0x5410, R8 ;  /* 0x0000541008087816 */ /* 0x000fca0000000008 */
[----:B------:R-:W-:-:S05]  /*3440*/  HADD2.F32 R7, -RZ, R8.H1_H1 ;  /* 0x30000008ff077230 */ /* 0x000fca0000004100 */
[----:B------:R-:W-:Y:S01]  /*3450*/  FFMA R14, R7, R10, R14 ;  /* 0x0000000a070e7223 */ /* 0x000fe2000000000e */
[----:B------:R-:W-:Y:S01]  /*3460*/  IMAD.MOV.U32 R15, RZ, RZ, 0xb ;  /* 0x0000000bff0f7424 */ /* 0x000fe200078e00ff */
[----:B------:R-:W-:-:S07]  /*3470*/  MOV R9, R60 ;  /* 0x0000003c00097202 */ /* 0x000fce0000000f00 */
[----:B------:R-:W-:Y:S05]  /*3480*/  WARPSYNC.COLLECTIVE R12, `(.L_x_42) ;  /* 0x000000000c087348 */ /* 0x000fea0003c00000 */
[----:B------:R0:W1:Y:S02]  /*3490*/  SHFL.IDX P0, R60, R13, R15, R62 ;  /* 0x0000000f0d3c7389 */ /* 0x000064000000003e */
[----:B01----:R-:W-:Y:S05]  /*34a0*/  ENDCOLLECTIVE ;  /* 0x000000000000791b */ /* 0x003fea0003800000 */
.L_x_42:
[----:B------:R-:W-:-:S05]  /*34b0*/  PRMT R9, R9, 0x5410, R9 ;  /* 0x0000541009097816 */ /* 0x000fca0000000009 */
[----:B------:R-:W-:-:S05]  /*34c0*/  HADD2.F32 R9, -RZ, R9.H1_H1 ;  /* 0x30000009ff097230 */ /* 0x000fca0000004100 */
[----:B------:R-:W-:Y:S01]  /*34d0*/  FFMA R14, R9, R0, R14 ;  /* 0x00000000090e7223 */ /* 0x000fe2000000000e */
[----:B------:R-:W-:Y:S01]  /*34e0*/  HFMA2 R15, -RZ, RZ, 0, 7.152557373046875e-07 ;  /* 0x0000000cff0f7431 */ /* 0x000fe200000001ff */
[----:B------:R-:W-:-:S07]  /*34f0*/  MOV R0, R60 ;  /* 0x0000003c00007202 */ /* 0x000fce0000000f00 */
[----:B------:R-:W-:Y:S05]  /*3500*/  WARPSYNC.COLLECTIVE R12, `(.L_x_43) ;  /* 0x000000000c087348 */ /* 0x000fea0003c00000 */
[----:B------:R0:W1:Y:S02]  /*3510*/  SHFL.IDX P0, R60, R13, R15, R62 ;  /* 0x0000000f0d3c7389 */ /* 0x000064000000003e */
[----:B01----:R-:W-:Y:S05]  /*3520*/  ENDCOLLECTIVE ;  /* 0x000000000000791b */ /* 0x003fea0003800000 */
.L_x_43:
[----:B------:R-:W-:-:S05]  /*3530*/  PRMT R0, R0, 0x5410, R0 ;  /* 0x0000541000007816 */ /* 0x000fca0000000000 */
[----:B------:R-:W-:-:S05]  /*3540*/  HADD2.F32 R7, -RZ, R0.H1_H1 ;  /* 0x30000000ff077230 */ /* 0x000fca0000004100 */
[----:B------:R-:W-:Y:S02]  /*3550*/  FFMA R14, R7, R11, R14 ;  /* 0x0000000b070e7223 */ /* 0x000fe4000000000e */
[----:B------:R0:W1:Y:S01]  /*3560*/  LDS.64 R6, [R54+UR5+0x18] ;  /* 0x0000180536067984 */ /* 0x0000620008000a00 */
[----:B------:R-:W-:Y:S01]  /*3570*/  HFMA2 R15, -RZ, RZ, 0, 7.74860382080078125e-07 ;  /* 0x0000000dff0f7431 */ /* 0x000fe200000001ff */
[----:B------:R-:W-:-:S07]  /*3580*/  MOV R8, R60 ;  /* 0x0000003c00087202 */ /* 0x000fce0000000f00 */
[----:B01----:R-:W-:Y:S05]  /*3590*/  WARPSYNC.COLLECTIVE R12, `(.L_x_44) ;  /* 0x000000000c087348 */ /* 0x003fea0003c00000 */
[----:B------:R2:W3:Y:S02]  /*35a0*/  SHFL.IDX P0, R60, R13, R15, R62 ;  /* 0x0000000f0d3c7389 */ /* 0x0004e4000000003e */
[----:B0123--:R-:W-:Y:S05]  /*35b0*/  ENDCOLLECTIVE ;  /* 0x000000000000791b */ /* 0x00ffea0003800000 */
.L_x_44:
[----:B------:R-:W-:-:S05]  /*35c0*/  PRMT R8, R8, 0x5410, R8 ;  /* 0x0000541008087816 */ /* 0x000fca0000000008 */
[----:B------:R-:W-:Y:S01]  /*35d0*/  HADD2.F32 R9, -RZ, R8.H1_H1 ;  /* 0x30000008ff097230 */ /* 0x000fe20000004100 */
[----:B------:R-:W-:Y:S01]  /*35e0*/  MOV R15, 0xe ;  /* 0x0000000e000f7802 */ /* 0x000fe20000000f00 */
[--C-:B------:R-:W-:Y:S02]  /*35f0*/  HADD2.F32 R0, -RZ, R6.reuse.H0_H0 ;  /* 0x20000006ff007230 */ /* 0x100fe40000004100 */
[----:B------:R-:W-:-:S03]  /*3600*/  HADD2.F32 R6, -RZ, R6.H1_H1 ;  /* 0x30000006ff067230 */ /* 0x000fc60000004100 */
[----:B------:R-:W-:Y:S01]  /*3610*/  FFMA R14, R9, R0, R14 ;  /* 0x00000000090e7223 */ /* 0x000fe2000000000e */
[----:B------:R-:W-:-:S07]  /*3620*/  IMAD.MOV.U32 R0, RZ, RZ, R60 ;  /* 0x000000ffff007224 */ /* 0x000fce00078e003c */
[----:B------:R-:W-:Y:S05]  /*3630*/  WARPSYNC.COLLECTIVE R12, `(.L_x_45) ;  /* 0x000000000c087348 */ /* 0x000fea0003c00000 */
[----:B------:R0:W1:Y:S02]  /*3640*/  SHFL.IDX P0, R60, R13, R15, R62 ;  /* 0x0000000f0d3c7389 */ /* 0x000064000000003e */
[----:B01----:R-:W-:Y:S05]  /*3650*/  ENDCOLLECTIVE ;  /* 0x000000000000791b */ /* 0x003fea0003800000 */
.L_x_45:
[----:B------:R-:W-:-:S05]  /*3660*/  PRMT R0, R0, 0x5410, R0 ;  /* 0x0000541000007816 */ /* 0x000fca0000000000 */
[----:B------:R-:W-:-:S05]  /*3670*/  HADD2.F32 R9, -RZ, R0.H1_H1 ;  /* 0x30000000ff097230 */ /* 0x000fca0000004100 */
[----:B------:R-:W-:Y:S01]  /*3680*/  FFMA R14, R9, R6, R14 ;  /* 0x00000006090e7223 */ /* 0x000fe2000000000e */
[----:B------:R-:W-:Y:S02]  /*3690*/  HFMA2 R15, -RZ, RZ, 0, 8.94069671630859375e-07 ;  /* 0x0000000fff0f7431 */ /* 0x000fe400000001ff */
[----:B------:R-:W-:Y:S01]  /*36a0*/  HADD2.F32 R6, -RZ, R7.H0_H0 ;  /* 0x20000007ff067230 */ /* 0x000fe20000004100 */
[----:B------:R-:W-:-:S07]  /*36b0*/  MOV R8, R60 ;  /* 0x0000003c00087202 */ /* 0x000fce0000000f00 */
[----:B------:R-:W-:Y:S05]  /*36c0*/  WARPSYNC.COLLECTIVE R12, `(.L_x_46) ;  /* 0x000000000c087348 */ /* 0x000fea0003c00000 */
[----:B------:R0:W1:Y:S02]  /*36d0*/  SHFL.IDX P0, R60, R13, R15, R62 ;  /* 0x0000000f0d3c7389 */ /* 0x000064000000003e */
[----:B01----:R-:W-:Y:S05]  /*36e0*/  ENDCOLLECTIVE ;  /* 0x000000000000791b */ /* 0x003fea0003800000 */
.L_x_46:
[----:B------:R-:W-:-:S05]  /*36f0*/  HADD2.F32 R9, -RZ, R8.H0_H0 ;  /* 0x20000008ff097230 */ /* 0x000fca0000004100 */
[----:B------:R-:W-:Y:S01]  /*3700*/  FFMA R14, R9, R6, R14 ;  /* 0x00000006090e7223 */ /* 0x000fe2000000000e */
[----:B------:R-:W-:Y:S01]  /*3710*/  MOV R0, R60 ;  /* 0x0000003c00007202 */ /* 0x000fe20000000f00 */
[----:B------:R-:W-:Y:S06]  /*3720*/  BRA `(.L_x_47) ;  /* 0xffffffd8000c7947 */ /* 0x000fec000383ffff */
.L_x_8:
[----:B------:R-:W-:Y:S01]  /*3730*/  HFMA2 R10, -RZ, RZ, 0, 9.5367431640625e-07 ;  /* 0x00000010ff0a7431 */ /* 0x000fe200000001ff */
[----:B------:R-:W-:Y:S01]  /*3740*/  BSSY B0, `(.L_x_48) ;  /* 0x0000007000007945 */ /* 0x000fe20003800000 */
[----:B------:R-:W-:Y:S01]  /*3750*/  IMAD.MOV.U32 R75, RZ, RZ, R7 ;  /* 0x000000ffff4b7224 */ /* 0x000fe200078e0007 */
[----:B------:R-:W-:Y:S02]  /*3760*/  MOV R11, 0x1f ;  /* 0x0000001f000b7802 */ /* 0x000fe40000000f00 */
[----:B------:R-:W-:-:S07]  /*3770*/  MOV R12, 0xffffffff ;  /* 0xffffffff000c7802 */ /* 0x000fce0000000f00 */
[----:B-1---5:R-:W-:Y:S05]  /*3780*/  WARPSYNC.COLLECTIVE R12, `(.L_x_49) ;  /* 0x000000000c087348 */ /* 0x022fea0003c00000 */
[----:B------:R0:W2:Y:S02]  /*3790*/  SHFL.BFLY P3, R13, R75, R10, R11 ;  /* 0x0c00000a4b0d7389 */ /* 0x0000a4000006000b */
[----:B012--5:R-:W-:Y:S05]  /*37a0*/  ENDCOLLECTIVE ;  /* 0x000000000000791b */ /* 0x027fea0003800000 */
.L_x_49:
[----:B------:R-:W-:Y:S05]  /*37b0*/  BSYNC B0 ;  /* 0x0000000000007941 */ /* 0x000fea0003800000 */
.L_x_48:
[----:B------:R-:W-:Y:S01]  /*37c0*/  FMNMX R0, R13, R7, !PT ;  /* 0x000000070d007209 */ /* 0x000fe20007800000 */
[----:B------:R-:W-:Y:S02]  /*37d0*/  HFMA2 R11, -RZ, RZ, 0, 1.847743988037109375e-06 ;  /* 0x0000001fff0b7431 */ /* 0x000fe400000001ff */
[----:B------:R-:W-:Y:S01]  /*37e0*/  IMAD.MOV.U32 R10, RZ, RZ, 0x8 ;  /* 0x00000008ff0a7424 */ /* 0x000fe200078e00ff */
[----:B------:R-:W-:Y:S01]  /*37f0*/  MOV R12, 0xffffffff ;  /* 0xffffffff000c7802 */ /* 0x000fe20000000f00 */
[----:B------:R0:W1:Y:S01]  /*3800*/  @!P2 LDS.U16 R15, [R50] ;  /* 0x00000000320fa984 */ /* 0x0000620000000400 */
[----:B------:R-:W-:Y:S01]  /*3810*/  MOV R75, R0 ;  /* 0x00000000004b7202 */ /* 0x000fe20000000f00 */
[----:B------:R-:W-:Y:S01]  /*3820*/  HFMA2 R63, -RZ, RZ, 0, 0 ;  /* 0x00000000ff3f7431 */ /* 0x000fe200000001ff */
[----:B------:R-:W-:Y:S01]  /*3830*/  PLOP3.LUT P0, PT, PT, PT, PT, 0x80, 0x8 ;  /* 0x000000000008781c */ /* 0x000fe20003f0f070 */
[----:B------:R0:W2:-:S12]  /*3840*/  @!P2 LDS.U16 R61, [R50+0x2] ;  /* 0x00000200323da984 */ /* 0x0000980000000400 */
[----:B012---:R-:W-:Y:S05]  /*3850*/  WARPSYNC.COLLECTIVE R12, `(.L_x_50) ;  /* 0x000000000c087348 */ /* 0x007fea0003c00000 */
[----:B------:R3:W4:Y:S02]  /*3860*/  SHFL.BFLY P3, R13, R75, R10, R11 ;  /* 0x0c00000a4b0d7389 */ /* 0x000724000006000b */
[----:B01234-:R-:W-:Y:S05]  /*3870*/  ENDCOLLECTIVE ;  /* 0x000000000000791b */ /* 0x01ffea0003800000 */
.L_x_50:
[----:B------:R-:W-:Y:S01]  /*3880*/  HFMA2 R10, -RZ, RZ, 0, 2.384185791015625e-07 ;  /* 0x00000004ff0a7431 */ /* 0x000fe200000001ff */
[----:B------:R-:W-:-:S04]  /*3890*/  FMNMX R6, R0, R13, !PT ;  /* 0x0000000d00067209 */ /* 0x000fc80007800000 */
[----:B------:R-:W-:Y:S01]  /*38a0*/  MOV R75, R6 ;  /* 0x00000006004b7202 */ /* 0x000fe20000000f00 */
[----:B------:R-:W-:-:S07]  /*38b0*/  @!P2 HADD2.F32 R15, -RZ, R15.H0_H0 ;  /* 0x2000000fff0fa230 */ /* 0x000fce0000004100 */
[----:B------:R-:W-:Y:S05]  /*38c0*/  WARPSYNC.COLLECTIVE R12, `(.L_x_51) ;  /* 0x000000000c087348 */ /* 0x000fea0003c00000 */
[----:B------:R0:W1:Y:S02]  /*38d0*/  SHFL.BFLY P3, R13, R75, R10, R11 ;  /* 0x0c00000a4b0d7389 */ /* 0x000064000006000b */
[----:B01----:R-:W-:Y:S05]  /*38e0*/  ENDCOLLECTIVE ;  /* 0x000000000000791b */ /* 0x003fea0003800000 */
.L_x_51:
[----:B------:R-:W-:Y:S02]  /*38f0*/  MOV R10, 0x2 ;  /* 0x00000002000a7802 */ /* 0x000fe40000000f00 */
[----:B------:R-:W-:Y:S01]  /*3900*/  FMNMX R9, R6, R13, !PT ;  /* 0x0000000d06097209 */ /* 0x000fe20007800000 */
[----:B------:R-:W-:-:S04]  /*3910*/  HFMA2 R6, -RZ, RZ, 0, 0 ;  /* 0x00000000ff067431 */ /* 0x000fc800000001ff */
[----:B------:R-:W-:-:S07]  /*3920*/  IMAD.MOV.U32 R75, RZ, RZ, R9 ;  /* 0x000000ffff4b7224 */ /* 0x000fce00078e0009 */
[----:B------:R-:W-:Y:S05]  /*3930*/  WARPSYNC.COLLECTIVE R12, `(.L_x_52) ;  /* 0x000000000c087348 */ /* 0x000fea0003c00000 */
[----:B------:R0:W1:Y:S02]  /*3940*/  SHFL.BFLY P3, R13, R75, R10, R11 ;  /* 0x0c00000a4b0d7389 */ /* 0x000064000006000b */
[----:B01----:R-:W-:Y:S05]  /*3950*/  ENDCOLLECTIVE ;  /* 0x000000000000791b */ /* 0x003fea0003800000 */
.L_x_52:
[----:B------:R-:W-:Y:S01]  /*3960*/  HFMA2 R10, -RZ, RZ, 0, 5.9604644775390625e-08 ;  /* 0x00000001ff0a7431 */ /* 0x000fe200000001ff */
[----:B------:R-:W-:-:S04]  /*3970*/  FMNMX R14, R9, R13, !PT ;  /* 0x0000000d090e7209 */ /* 0x000fc80007800000 */
[----:B------:R-:W-:-:S07]  /*3980*/  MOV R75, R14 ;  /* 0x0000000e004b7202 */ /* 0x000fce0000000f00 */
[----:B------:R-:W-:Y:S05]  /*3990*/  WARPSYNC.COLLECTIVE R12, `(.L_x_53) ;  /* 0x000000000c087348 */ /* 0x000fea0003c00000 */
[----:B------:R0:W1:Y:S02]  /*39a0*/  SHFL.BFLY P3, R13, R75, R10, R11 ;  /* 0x0c00000a4b0d7389 */ /* 0x000064000006000b */
[----:B01----:R-:W-:Y:S05]  /*39b0*/  ENDCOLLECTIVE ;  /* 0x000000000000791b */ /* 0x003fea0003800000 */
.L_x_53:
[----:B------:R-:W-:Y:S01]  /*39c0*/  HFMA2 R10, -RZ, RZ, 0, 9.5367431640625e-07 ;  /* 0x00000010ff0a7431 */ /* 0x000fe200000001ff */
[----:B------:R-:W-:-:S05]  /*39d0*/  FMNMX R8, R14, R13, !PT ;  /* 0x0000000d0e087209 */ /* 0x000fca0007800000 */
[----:B------:R-:W-:-:S04]  /*39e0*/  @!P2 FADD R13, -R8, R7 ;  /* 0x00000007080da221 */ /* 0x000fc80000000100 */
[----:B------:R-:W-:-:S05]  /*39f0*/  @!P2 FMUL R7, R13, 1.4426950216293334961 ;  /* 0x3fb8aa3b0d07a820 */ /* 0x000fca0000400000 */
[----:B------:R-:W-:-:S04]  /*3a00*/  @!P2 FSETP.GEU.AND P3, PT, R7, -126, PT ;  /* 0xc2fc00000700a80b */ /* 0x000fc80003f6e000 */
[----:B------:R-:W-:-:S13]  /*3a10*/  @!P2 PLOP3.LUT P0, PT, P3, PT, PT, 0x80, 0x8 ;  /* 0x000000000008a81c */ /* 0x000fda0001f0f070 */
[----:B------:R-:W-:-:S04]  /*3a20*/  @!P0 FMUL R7, R7, 0.5 ;  /* 0x3f00000007078820 */ /* 0x000fc80000400000 */
[----:B------:R-:W0:Y:S02]  /*3a30*/  @!P2 MUFU.EX2 R0, R7 ;  /* 0x000000070000a308 */ /* 0x000e240000000800 */
[----:B0-----:R-:W-:-:S04]  /*3a40*/  @!P0 FMUL R0, R0, R0 ;  /* 0x0000000000008220 */ /* 0x001fc80000400000 */
[----:B------:R-:W-:-:S05]  /*3a50*/  @!P2 IMAD.MOV.U32 R6, RZ, RZ, R0 ;  /* 0x000000ffff06a224 */ /* 0x000fca00078e0000 */
[----:B------:R-:W-:-:S07]  /*3a60*/  MOV R75, R6 ;  /* 0x00000006004b7202 */ /* 0x000fce0000000f00 */
[----:B------:R-:W-:Y:S05]  /*3a70*/  WARPSYNC.COLLECTIVE R12, `(.L_x_54) ;  /* 0x000000000c087348 */ /* 0x000fea0003c00000 */
[----:B------:R0:W1:Y:S02]  /*3a80*/  SHFL.BFLY P3, R13, R75, R10, R11 ;  /* 0x0c00000a4b0d7389 */ /* 0x000064000006000b */
[----:B01----:R-:W-:Y:S05]  /*3a90*/  ENDCOLLECTIVE ;  /* 0x000000000000791b */ /* 0x003fea0003800000 */
.L_x_54:
[----:B------:R-:W-:Y:S02]  /*3aa0*/  HFMA2 R10, -RZ, RZ, 0, 4.76837158203125e-07 ;  /* 0x00000008ff0a7431 */ /* 0x000fe400000001ff */
[----:B------:R-:W-:-:S05]  /*3ab0*/  FADD R0, R13, R6 ;  /* 0x000000060d007221 */ /* 0x000fca0000000000 */
[----:B------:R-:W-:-:S07]  /*3ac0*/  MOV R75, R0 ;  /* 0x00000000004b7202 */ /* 0x000fce0000000f00 */
[----:B------:R-:W-:Y:S05]  /*3ad0*/  WARPSYNC.COLLECTIVE R12, `(.L_x_55) ;  /* 0x000000000c087348 */ /* 0x000fea0003c00000 */
[----:B------:R0:W1:Y:S02]  /*3ae0*/  SHFL.BFLY P3, R13, R75, R10, R11 ;  /* 0x0c00000a4b0d7389 */ /* 0x000064000006000b */
[----:B01----:R-:W-:Y:S05]  /*3af0*/  ENDCOLLECTIVE ;  /* 0x000000000000791b */ /* 0x003fea0003800000 */
.L_x_55:
[----:B------:R-:W-:Y:S02]  /*3b00*/  HFMA2 R10, -RZ, RZ, 0, 2.384185791015625e-07 ;  /* 0x00000004ff0a7431 */ /* 0x000fe400000001ff */
[----:B------:R-:W-:-:S04]  /*3b10*/  IMAD.MOV.U32 R9, RZ, RZ, R13 ;  /* 0x000000ffff097224 */ /* 0x000fc800078e000d */
[----:B------:R-:W-:-:S05]  /*3b20*/  FADD R0, R0, R9 ;  /* 0x0000000900007221 */ /* 0x000fca0000000000 */
[----:B------:R-:W-:-:S07]  /*3b30*/  MOV R75, R0 ;  /* 0x00000000004b7202 */ /* 0x000fce0000000f00 */
[----:B------:R-:W-:Y:S05]  /*3b40*/  WARPSYNC.COLLECTIVE R12, `(.L_x_56) ;  /* 0x000000000c087348 */ /* 0x000fea0003c00000 */
[----:B------:R0:W1:Y:S02]  /*3b50*/  SHFL.BFLY P3, R13, R75, R10, R11 ;  /* 0x0c00000a4b0d7389 */ /* 0x000064000006000b */
[----:B01----:R-:W-:Y:S05]  /*3b60*/  ENDCOLLECTIVE ;  /* 0x000000000000791b */ /* 0x003fea0003800000 */
.L_x_56:
[----:B------:R-:W-:Y:S01]  /*3b70*/  IMAD.MOV.U32 R10, RZ, RZ, 0x2 ;  /* 0x00000002ff0a7424 */ /* 0x000fe200078e00ff */
[----:B------:R-:W-:-:S05]  /*3b80*/  MOV R9, R13 ;  /* 0x0000000d00097202 */ /* 0x000fca0000000f00 */
[----:B------:R-:W-:-:S05]  /*3b90*/  FADD R0, R0, R9 ;  /* 0x0000000900007221 */ /* 0x000fca0000000000 */
[----:B------:R-:W-:-:S07]  /*3ba0*/  MOV R75, R0 ;  /* 0x00000000004b7202 */ /* 0x000fce0000000f00 */
[----:B------:R-:W-:Y:S05]  /*3bb0*/  WARPSYNC.COLLECTIVE R12, `(.L_x_57) ;  /* 0x000000000c087348 */ /* 0x000fea0003c00000 */
[----:B------:R0:W1:Y:S02]  /*3bc0*/  SHFL.BFLY P3, R13, R75, R10, R11 ;  /* 0x0c00000a4b0d7389 */ /* 0x000064000006000b */
[----:B01----:R-:W-:Y:S05]  /*3bd0*/  ENDCOLLECTIVE ;  /* 0x000000000000791b */ /* 0x003fea0003800000 */
.L_x_57:
[----:B------:R-:W-:Y:S01]  /*3be0*/  HFMA2 R10, -RZ, RZ, 0, 5.9604644775390625e-08 ;  /* 0x00000001ff0a7431 */ /* 0x000fe200000001ff */
[----:B------:R-:W-:-:S05]  /*3bf0*/  MOV R67, R13 ;  /* 0x0000000d00437202 */ /* 0x000fca0000000f00 */
[----:B------:R-:W-:-:S05]  /*3c00*/  FADD R7, R0, R67 ;  /* 0x0000004300077221 */ /* 0x000fca0000000000 */
[----:B------:R-:W-:-:S07]  /*3c10*/  MOV R75, R7 ;  /* 0x00000007004b7202 */ /* 0x000fce0000000f00 */
[----:B------:R-:W-:Y:S05]  /*3c20*/  WARPSYNC.COLLECTIVE R12, `(.L_x_58) ;  /* 0x000000000c087348 */ /* 0x000fea0003c00000 */
[----:B------:R0:W1:Y:S02]  /*3c30*/  SHFL.BFLY P3, R13, R75, R10, R11 ;  /* 0x0c00000a4b0d7389 */ /* 0x000064000006000b */
[----:B01----:R-:W-:Y:S05]  /*3c40*/  ENDCOLLECTIVE ;  /* 0x000000000000791b */ /* 0x003fea0003800000 */
.L_x_58:
[----:B------:R-:W-:Y:S01]  /*3c50*/  HFMA2 R10, -RZ, RZ, 0, 9.5367431640625e-07 ;  /* 0x00000010ff0a7431 */ /* 0x000fe200000001ff */
[----:B------:R-:W-:-:S05]  /*3c60*/  MOV R0, R13 ;  /* 0x0000000d00007202 */ /* 0x000fca0000000f00 */
[----:B------:R-:W-:Y:S01]  /*3c70*/  FADD R0, R7, R0 ;  /* 0x0000000007007221 */ /* 0x000fe20000000000 */
[----:B------:R-:W-:Y:S01]  /*3c80*/  IMAD.MOV.U32 R7, RZ, RZ, RZ ;  /* 0x000000ffff077224 */ /* 0x000fe200078e00ff */
[----:B------:R-:W-:Y:S01]  /*3c90*/  @!P2 MOV R7, R15 ;  /* 0x0000000f0007a202 */ /* 0x000fe20000000f00 */
[----:B------:R-:W-:-:S04]  /*3ca0*/  HFMA2 R15, -RZ, RZ, 0, 0 ;  /* 0x00000000ff0f7431 */ /* 0x000fc800000001ff */
[----:B------:R-:W-:-:S05]  /*3cb0*/  FMUL R7, R7, R6 ;  /* 0x0000000607077220 */ /* 0x000fca0000400000 */
[----:B------:R-:W-:-:S07]  /*3cc0*/  MOV R75, R7 ;  /* 0x00000007004b7202 */ /* 0x000fce0000000f00 */
[----:B------:R-:W-:Y:S05]  /*3cd0*/  WARPSYNC.COLLECTIVE R12, `(.L_x_59) ;  /* 0x000000000c087348 */ /* 0x000fea0003c00000 */
[----:B------:R0:W1:Y:S02]  /*3ce0*/  SHFL.BFLY P3, R13, R75, R10, R11 ;  /* 0x0c00000a4b0d7389 */ /* 0x000064000006000b */
[----:B01----:R-:W-:Y:S05]  /*3cf0*/  ENDCOLLECTIVE ;  /* 0x000000000000791b */ /* 0x003fea0003800000 */
.L_x_59:
[----:B------:R-:W-:Y:S01]  /*3d00*/  HFMA2 R10, -RZ, RZ, 0, 4.76837158203125e-07 ;  /* 0x00000008ff0a7431 */ /* 0x000fe200000001ff */
[----:B------:R-:W-:-:S05]  /*3d10*/  MOV R14, R13 ;  /* 0x0000000d000e7202 */ /* 0x000fca0000000f00 */
[----:B------:R-:W-:Y:S01]  /*3d20*/  FADD R7, R7, R14 ;  /* 0x0000000e07077221 */ /* 0x000fe20000000000 */
[----:B------:R-:W-:Y:S02]  /*3d30*/  @!P2 HADD2.F32 R14, -RZ, R61.H0_H0 ;  /* 0x2000003dff0ea230 */ /* 0x000fe40000004100 */
[----:B------:R-:W-:Y:S02]  /*3d40*/  HFMA2 R61, -RZ, RZ, 0, 0 ;  /* 0x00000000ff3d7431 */ /* 0x000fe400000001ff */
[----:B------:R-:W-:Y:S01]  /*3d50*/  IMAD.MOV.U32 R75, RZ, RZ, R7 ;  /* 0x000000ffff4b7224 */ /* 0x000fe200078e0007 */
[----:B------:R-:W-:-:S07]  /*3d60*/  @!P2 MOV R15, R14 ;  /* 0x0000000e000fa202 */ /* 0x000fce0000000f00 */
[----:B------:R-:W-:Y:S05]  /*3d70*/  WARPSYNC.COLLECTIVE R12, `(.L_x_60) ;  /* 0x000000000c087348 */ /* 0x000fea0003c00000 */
[----:B------:R0:W1:Y:S02]  /*3d80*/  SHFL.BFLY P3, R13, R75, R10, R11 ;  /* 0x0c00000a4b0d7389 */ /* 0x000064000006000b */
[----:B01----:R-:W-:Y:S05]  /*3d90*/  ENDCOLLECTIVE ;  /* 0x000000000000791b */ /* 0x003fea0003800000 */
.L_x_60:
[----:B------:R-:W-:Y:S01]  /*3da0*/  FMUL R15, R15, R6 ;  /* 0x000000060f0f7220 */ /* 0x000fe20000400000 */
[----:B------:R-:W-:Y:S01]  /*3db0*/  HFMA2 R10, -RZ, RZ, 0, 2.384185791015625e-07 ;  /* 0x00000004ff0a7431 */ /* 0x000fe200000001ff */
[----:B------:R-:W-:-:S05]  /*3dc0*/  MOV R62, R13 ;  /* 0x0000000d003e7202 */ /* 0x000fca0000000f00 */
[----:B------:R-:W-:-:S05]  /*3dd0*/  FADD R7, R7, R62 ;  /* 0x0000003e07077221 */ /* 0x000fca0000000000 */
[----:B------:R-:W-:-:S07]  /*3de0*/  MOV R75, R7 ;  /* 0x00000007004b7202 */ /* 0x000fce0000000f00 */
[----:B------:R-:W-:Y:S05]  /*3df0*/  WARPSYNC.COLLECTIVE R12, `(.L_x_61) ;  /* 0x000000000c087348 */ /* 0x000fea0003c00000 */
[----:B------:R0:W1:Y:S02]  /*3e00*/  SHFL.BFLY P3, R13, R75, R10, R11 ;  /* 0x0c00000a4b0d7389 */ /* 0x000064000006000b */
[----:B01----:R-:W-:Y:S05]  /*3e10*/  ENDCOLLECTIVE ;  /* 0x000000000000791b */ /* 0x003fea0003800000 */
.L_x_61:
[----:B------:R-:W-:Y:S02]  /*3e20*/  HFMA2 R10, -RZ, RZ, 0, 1.1920928955078125e-07 ;  /* 0x00000002ff0a7431 */ /* 0x000fe400000001ff */
[----:B------:R-:W-:-:S04]  /*3e30*/  IMAD.MOV.U32 R64, RZ, RZ, R13 ;  /* 0x000000ffff407224 */ /* 0x000fc800078e000d */
[----:B------:R-:W-:-:S05]  /*3e40*/  FADD R9, R7, R64 ;  /* 0x0000004007097221 */ /* 0x000fca0000000000 */
[----:B------:R-:W-:-:S07]  /*3e50*/  MOV R75, R9 ;  /* 0x00000009004b7202 */ /* 0x000fce0000000f00 */
[----:B------:R-:W-:Y:S05]  /*3e60*/  WARPSYNC.COLLECTIVE R12, `(.L_x_62) ;  /* 0x000000000c087348 */ /* 0x000fea0003c00000 */
[----:B------:R0:W1:Y:S02]  /*3e70*/  SHFL.BFLY P3, R13, R75, R10, R11 ;  /* 0x0c00000a4b0d7389 */ /* 0x000064000006000b */
[----:B01----:R-:W-:Y:S05]  /*3e80*/  ENDCOLLECTIVE ;  /* 0x000000000000791b */ /* 0x003fea0003800000 */
.L_x_62:
[----:B------:R-:W-:Y:S01]  /*3e90*/  IMAD.MOV.U32 R10, RZ, RZ, 0x1 ;  /* 0x00000001ff0a7424 */ /* 0x000fe200078e00ff */
[----:B------:R-:W-:-:S05]  /*3ea0*/  MOV R66, R13 ;  /* 0x0000000d00427202 */ /* 0x000fca0000000f00 */
[----:B------:R-:W-:-:S05]  /*3eb0*/  FADD R60, R9, R66 ;  /* 0x00000042093c7221 */ /* 0x000fca0000000000 */
[----:B------:R-:W-:-:S07]  /*3ec0*/  MOV R75, R60 ;  /* 0x0000003c004b7202 */ /* 0x000fce0000000f00 */
[----:B------:R-:W-:Y:S05]  /*3ed0*/  WARPSYNC.COLLECTIVE R12, `(.L_x_63) ;  /* 0x000000000c087348 */ /* 0x000fea0003c00000 */
[----:B------:R0:W1:Y:S02]  /*3ee0*/  SHFL.BFLY P3, R13, R75, R10, R11 ;  /* 0x0c00000a4b0d7389 */ /* 0x000064000006000b */
[----:B01----:R-:W-:Y:S05]  /*3ef0*/  ENDCOLLECTIVE ;  /* 0x000000000000791b */ /* 0x003fea0003800000 */
.L_x_63:
[----:B------:R-:W-:Y:S01]  /*3f00*/  MOV R75, R15 ;  /* 0x0000000f004b7202 */ /* 0x000fe20000000f00 */
[----:B------:R-:W-:Y:S01]  /*3f10*/  IMAD.MOV.U32 R10, RZ, RZ, 0x10 ;  /* 0x00000010ff0a7424 */ /* 0x000fe200078e00ff */
[----:B------:R-:W-:-:S07]  /*3f20*/  MOV R9, R13 ;  /* 0x0000000d00097202 */ /* 0x000fce0000000f00 */
[----:B------:R-:W-:Y:S05]  /*3f30*/  WARPSYNC.COLLECTIVE R12, `(.L_x_64) ;  /* 0x000000000c087348 */ /* 0x000fea0003c00000 */
[----:B------:R0:W1:Y:S02]  /*3f40*/  SHFL.BFLY P3, R13, R75, R10, R11 ;  /* 0x0c00000a4b0d7389 */ /* 0x000064000006000b */
[----:B01----:R-:W-:Y:S05]  /*3f50*/  ENDCOLLECTIVE ;  /* 0x000000000000791b */ /* 0x003fea0003800000 */
.L_x_64:
[----:B------:R-:W-:Y:S02]  /*3f60*/  FADD R9, R60, R9 ;  /* 0x000000093c097221 */ /* 0x000fe40000000000 */
[----:B------:R0:W1:Y:S01]  /*3f70*/  @!P2 LDS.U16 R60, [R50+0x8] ;  /* 0x00000800323ca984 */ /* 0x0000620000000400 */
[----:B------:R-:W-:Y:S01]  /*3f80*/  HFMA2 R10, -RZ, RZ, 0, 4.76837158203125e-07 ;  /* 0x00000008ff0a7431 */ /* 0x000fe200000001ff */
[----:B------:R-:W-:-:S05]  /*3f90*/  MOV R64, R13 ;  /* 0x0000000d00407202 */ /* 0x000fca0000000f00 */
[----:B------:R-:W-:-:S05]  /*3fa0*/  FADD R15, R15, R64 ;  /* 0x000000400f0f7221 */ /* 0x000fca0000000000 */
[----:B0-----:R-:W-:-:S07]  /*3fb0*/  MOV R75, R15 ;  /* 0x0000000f004b7202 */ /* 0x001fce0000000f00 */
[----:B-1----:R-:W-:Y:S05]  /*3fc0*/  WARPSYNC.COLLECTIVE R12, `(.L_x_65) ;  /* 0x000000000c087348 */ /* 0x002fea0003c00000 */
[----:B------:R0:W2:Y:S02]  /*3fd0*/  SHFL.BFLY P3, R13, R75, R10, R11 ;  /* 0x0c00000a4b0d7389 */ /* 0x0000a4000006000b */
[----:B012---:R-:W-:Y:S05]  /*3fe0*/  ENDCOLLECTIVE ;  /* 0x000000000000791b */ /* 0x007fea0003800000 */
.L_x_65:
[----:B------:R-:W-:Y:S02]  /*3ff0*/  @!P2 HADD2.F32 R60, -RZ, R60.H0_H0 ;  /* 0x2000003cff3ca230 */ /* 0x000fe40000004100 */
[----:B------:R-:W-:Y:S01]  /*4000*/  HFMA2 R10, -RZ, RZ, 0, 2.384185791015625e-07 ;  /* 0x00000004ff0a7431 */ /* 0x000fe200000001ff */
[----:B------:R-:W-:-:S05]  /*4010*/  MOV R64, R13 ;  /* 0x0000000d00407202 */ /* 0x000fca0000000f00 */
[----:B------:R-:W-:Y:S01]  /*4020*/  FADD R62, R15, R64 ;  /* 0x000000400f3e7221 */ /* 0x000fe20000000000 */
[----:B------:R-:W-:-:S03]  /*4030*/  @!P2 IMAD R64, R56, 0x20, R53 ;  /* 0x000000203840a824 */ /* 0x000fc600078e0235 */
[----:B------:R-:W-:-:S03]  /*4040*/  IMAD.MOV.U32 R75, RZ, RZ, R62 ;  /* 0x000000ffff4b7224 */ /* 0x000fc600078e003e */
[----:B------:R-:W0:Y:S04]  /*4050*/  @!P2 LDS.U16 R64, [R64+0x10] ;  /* 0x000010004040a984 */ /* 0x000e280000000400 */
[----:B0-----:R-:W-:Y:S05]  /*4060*/  WARPSYNC.COLLECTIVE R12, `(.L_x_66) ;  /* 0x000000000c087348 */ /* 0x001fea0003c00000 */
[----:B------:R1:W2:Y:S02]  /*4070*/  SHFL.BFLY P3, R13, R75, R10, R11 ;  /* 0x0c00000a4b0d7389 */ /* 0x0002a4000006000b */
[----:B012---:R-:W-:Y:S05]  /*4080*/  ENDCOLLECTIVE ;  /* 0x000000000000791b */ /* 0x007fea0003800000 */
.L_x_66:
[----:B------:R-:W-:Y:S01]  /*4090*/  HFMA2 R10, -RZ, RZ, 0, 1.1920928955078125e-07 ;  /* 0x00000002ff0a7431 */ /* 0x000fe200000001ff */
[----:B------:R-:W-:-:S05]  /*40a0*/  MOV R65, R13 ;  /* 0x0000000d00417202 */ /* 0x000fca0000000f00 */
[----:B------:R-:W-:Y:S02]  /*40b0*/  FADD R65, R62, R65 ;  /* 0x000000413e417221 */ /* 0x000fe40000000000 */
[----:B------:R0:W1:Y:S03]  /*40c0*/  @!P2 LDS.U16 R62, [R50+0x4] ;  /* 0x00000400323ea984 */ /* 0x0000660000000400 */
[----:B------:R-:W-:-:S07]  /*40d0*/  MOV R75, R65 ;  /* 0x00000041004b7202 */ /* 0x000fce0000000f00 */
[----:B01----:R-:W-:Y:S05]  /*40e0*/  WARPSYNC.COLLECTIVE R12, `(.L_x_67) ;  /* 0x000000000c087348 */ /* 0x003fea0003c00000 */
[----:B------:R2:W3:Y:S02]  /*40f0*/  SHFL.BFLY P3, R13, R75, R10, R11 ;  /* 0x0c00000a4b0d7389 */ /* 0x0004e4000006000b */
[----:B0123--:R-:W-:Y:S05]  /*4100*/  ENDCOLLECTIVE ;  /* 0x000000000000791b */ /* 0x00ffea0003800000 */
.L_x_67:
[----:B------:R-:W-:Y:S02]  /*4110*/  HFMA2 R10, -RZ, RZ, 0, 5.9604644775390625e-08 ;  /* 0x00000001ff0a7431 */ /* 0x000fe400000001ff */
[----:B------:R-:W-:-:S04]  /*4120*/  IMAD.MOV.U32 R68, RZ, RZ, R13 ;  /* 0x000000ffff447224 */ /* 0x000fc800078e000d */
[----:B------:R-:W-:Y:S01]  /*4130*/  FADD R67, R65, R68 ;  /* 0x0000004441437221 */ /* 0x000fe20000000000 */
[----:B------:R-:W-:-:S04]  /*4140*/  @!P2 HADD2.F32 R62, -RZ, R62.H0_H0 ;  /* 0x2000003eff3ea230 */ /* 0x000fc80000004100 */
[----:B------:R-:W-:Y:S01]  /*4150*/  MOV R75, R67 ;  /* 0x00000043004b7202 */ /* 0x000fe20000000f00 */
[----:B------:R-:W-:-:S07]  /*4160*/  @!P2 IMAD.MOV.U32 R63, RZ, RZ, R62 ;  /* 0x000000ffff3fa224 */ /* 0x000fce00078e003e */
[----:B------:R-:W-:Y:S05]  /*4170*/  WARPSYNC.COLLECTIVE R12, `(.L_x_68) ;  /* 0x000000000c087348 */ /* 0x000fea0003c00000 */
[----:B------:R0:W1:Y:S02]  /*4180*/  SHFL.BFLY P3, R13, R75, R10, R11 ;  /* 0x0c00000a4b0d7389 */ /* 0x000064000006000b */
[----:B01----:R-:W-:Y:S05]  /*4190*/  ENDCOLLECTIVE ;  /* 0x000000000000791b */ /* 0x003fea0003800000 */
.L_x_68:
[----:B------:R-:W-:Y:S01]  /*41a0*/  FMUL R63, R63, R6 ;  /* 0x000000063f3f7220 */ /* 0x000fe20000400000 */
[----:B------:R-:W-:-:S04]  /*41b0*/  HFMA2 R10, -RZ, RZ, 0, 9.5367431640625e-07 ;  /* 0x00000010ff0a7431 */ /* 0x000fc800000001ff */
[----:B------:R-:W-:Y:S02]  /*41c0*/  MOV R75, R63 ;  /* 0x0000003f004b7202 */ /* 0x000fe40000000f00 */
[----:B------:R-:W-:-:S07]  /*41d0*/  MOV R68, R13 ;  /* 0x0000000d00447202 */ /* 0x000fce0000000f00 */
[----:B------:R-:W-:Y:S05]  /*41e0*/  WARPSYNC.COLLECTIVE R12, `(.L_x_69) ;  /* 0x000000000c087348 */ /* 0x000fea0003c00000 */
[----:B------:R0:W1:Y:S02]  /*41f0*/  SHFL.BFLY P3, R13, R75, R10, R11 ;  /* 0x0c00000a4b0d7389 */ /* 0x000064000006000b */
[----:B01----:R-:W-:Y:S05]  /*4200*/  ENDCOLLECTIVE ;  /* 0x000000000000791b */ /* 0x003fea0003800000 */
.L_x_69:
[----:B------:R-:W-:Y:S01]  /*4210*/  FADD R7, R67, R68 ;  /* 0x0000004443077221 */ /* 0x000fe20000000000 */
[----:B------:R-:W-:Y:S01]  /*4220*/  IMAD.MOV.U32 R10, RZ, RZ, 0x8 ;  /* 0x00000008ff0a7424 */ /* 0x000fe200078e00ff */
[----:B------:R-:W-:-:S05]  /*4230*/  MOV R66, R13 ;  /* 0x0000000d00427202 */ /* 0x000fca0000000f00 */
[----:B------:R-:W-:-:S05]  /*4240*/  FADD R14, R63, R66 ;  /* 0x000000423f0e7221 */ /* 0x000fca0000000000 */
[----:B------:R-:W-:-:S07]  /*4250*/  MOV R75, R14 ;  /* 0x0000000e004b7202 */ /* 0x000fce0000000f00 */
[----:B------:R-:W-:Y:S05]  /*4260*/  WARPSYNC.COLLECTIVE R12, `(.L_x_70) ;  /* 0x000000000c087348 */ /* 0x000fea0003c00000 */
[----:B------:R0:W1:Y:S02]  /*4270*/  SHFL.BFLY P3, R13, R75, R10, R11 ;  /* 0x0c00000a4b0d7389 */ /* 0x000064000006000b */
[----:B01----:R-:W-:Y:S05]  /*4280*/  ENDCOLLECTIVE ;  /* 0x000000000000791b */ /* 0x003fea0003800000 */
.L_x_70:
[----:B------:R-:W-:Y:S01]  /*4290*/  HFMA2 R10, -RZ, RZ, 0, 2.384185791015625e-07 ;  /* 0x00000004ff0a7431 */ /* 0x000fe200000001ff */
[----:B------:R-:W-:-:S05]  /*42a0*/  MOV R65, R13 ;  /* 0x0000000d00417202 */ /* 0x000fca0000000f00 */
[----:B------:R-:W-:Y:S02]  /*42b0*/  FADD R14, R14, R65 ;  /* 0x000000410e0e7221 */ /* 0x000fe40000000000 */
[----:B------:R0:W1:Y:S03]  /*42c0*/  @!P2 LDS.U16 R65, [R50+0x6] ;  /* 0x000006003241a984 */ /* 0x0000660000000400 */
[----:B------:R-:W-:-:S07]  /*42d0*/  MOV R75, R14 ;  /* 0x0000000e004b7202 */ /* 0x000fce0000000f00 */
[----:B01----:R-:W-:Y:S05]  /*42e0*/  WARPSYNC.COLLECTIVE R12, `(.L_x_71) ;  /* 0x000000000c087348 */ /* 0x003fea0003c00000 */
[----:B------:R2:W3:Y:S02]  /*42f0*/  SHFL.BFLY P3, R13, R75, R10, R11 ;  /* 0x0c00000a4b0d7389 */ /* 0x0004e4000006000b */
[----:B0123--:R-:W-:Y:S05]  /*4300*/  ENDCOLLECTIVE ;  /* 0x000000000000791b */ /* 0x00ffea0003800000 */
.L_x_71:
[----:B------:R-:W-:Y:S01]  /*4310*/  IMAD.MOV.U32 R10, RZ, RZ, 0x2 ;  /* 0x00000002ff0a7424 */ /* 0x000fe200078e00ff */
[----:B------:R-:W-:-:S05]  /*4320*/  MOV R69, R13 ;  /* 0x0000000d00457202 */ /* 0x000fca0000000f00 */
[----:B------:R-:W-:-:S05]  /*4330*/  FADD R14, R14, R69 ;  /* 0x000000450e0e7221 */ /* 0x000fca0000000000 */
[----:B------:R-:W-:-:S07]  /*4340*/  MOV R75, R14 ;  /* 0x0000000e004b7202 */ /* 0x000fce0000000f00 */
[----:B------:R-:W-:Y:S05]  /*4350*/  WARPSYNC.COLLECTIVE R12, `(.L_x_72) ;  /* 0x000000000c087348 */ /* 0x000fea0003c00000 */
[----:B------:R0:W1:Y:S02]  /*4360*/  SHFL.BFLY P3, R13, R75, R10, R11 ;  /* 0x0c00000a4b0d7389 */ /* 0x000064000006000b */
[----:B01----:R-:W-:Y:S05]  /*4370*/  ENDCOLLECTIVE ;  /* 0x000000000000791b */ /* 0x003fea0003800000 */
.L_x_72:
[----:B------:R-:W-:Y:S01]  /*4380*/  HFMA2 R10, -RZ, RZ, 0, 5.9604644775390625e-08 ;  /* 0x00000001ff0a7431 */ /* 0x000fe200000001ff */
[----:B------:R-:W-:-:S05]  /*4390*/  MOV R69, R13 ;  /* 0x0000000d00457202 */ /* 0x000fca0000000f00 */
[----:B------:R-:W-:-:S05]  /*43a0*/  FADD R62, R14, R69 ;  /* 0x000000450e3e7221 */ /* 0x000fca0000000000 */
[----:B------:R-:W-:-:S07]  /*43b0*/  MOV R75, R62 ;  /* 0x0000003e004b7202 */ /* 0x000fce0000000f00 */
[----:B------:R-:W-:Y:S05]  /*43c0*/  WARPSYNC.COLLECTIVE R12, `(.L_x_73) ;  /* 0x000000000c087348 */ /* 0x000fea0003c00000 */
[----:B------:R0:W1:Y:S02]  /*43d0*/  SHFL.BFLY P3, R13, R75, R10, R11 ;  /* 0x0c00000a4b0d7389 */ /* 0x000064000006000b */
[----:B01----:R-:W-:Y:S05]  /*43e0*/  ENDCOLLECTIVE ;  /* 0x000000000000791b */ /* 0x003fea0003800000 */
.L_x_73:
[----:B------:R-:W-:Y:S01]  /*43f0*/  HFMA2 R10, -RZ, RZ, 0, 9.5367431640625e-07 ;  /* 0x00000010ff0a7431 */ /* 0x000fe200000001ff */
[----:B------:R-:W-:-:S05]  /*4400*/  MOV R67, R13 ;  /* 0x0000000d00437202 */ /* 0x000fca0000000f00 */
[----:B------:R-:W-:Y:S01]  /*4410*/  FADD R14, R62, R67 ;  /* 0x000000433e0e7221 */ /* 0x000fe20000000000 */
[----:B------:R-:W-:-:S05]  /*4420*/  @!P2 HADD2.F32 R62, -RZ, R65.H0_H0 ;  /* 0x20000041ff3ea230 */ /* 0x000fca0000004100 */
[----:B------:R-:W-:-:S04]  /*4430*/  @!P2 IMAD.MOV.U32 R61, RZ, RZ, R62 ;  /* 0x000000ffff3da224 */ /* 0x000fc800078e003e */
[----:B------:R-:W-:-:S05]  /*4440*/  FMUL R61, R61, R6 ;  /* 0x000000063d3d7220 */ /* 0x000fca0000400000 */
[----:B------:R-:W-:-:S07]  /*4450*/  MOV R75, R61 ;  /* 0x0000003d004b7202 */ /* 0x000fce0000000f00 */
[----:B------:R-:W-:Y:S05]  /*4460*/  WARPSYNC.COLLECTIVE R12, `(.L_x_74) ;  /* 0x000000000c087348 */ /* 0x000fea0003c00000 */
[----:B------:R0:W1:Y:S02]  /*4470*/  SHFL.BFLY P3, R13, R75, R10, R11 ;  /* 0x0c00000a4b0d7389 */ /* 0x000064000006000b */
[----:B01----:R-:W-:Y:S05]  /*4480*/  ENDCOLLECTIVE ;  /* 0x000000000000791b */ /* 0x003fea0003800000 */
.L_x_74:
[----:B------:R-:W-:Y:S01]  /*4490*/  HFMA2 R10, -RZ, RZ, 0, 4.76837158203125e-07 ;  /* 0x00000008ff0a7431 */ /* 0x000fe200000001ff */
[----:B------:R-:W-:-:S05]  /*44a0*/  MOV R66, R13 ;  /* 0x0000000d00427202 */ /* 0x000fca0000000f00 */
[----:B------:R-:W-:-:S05]  /*44b0*/  FADD R61, R61, R66 ;  /* 0x000000423d3d7221 */ /* 0x000fca0000000000 */
[----:B------:R-:W-:-:S07]  /*44c0*/  MOV R75, R61 ;  /* 0x0000003d004b7202 */ /* 0x000fce0000000f00 */
[----:B------:R-:W-:Y:S05]  /*44d0*/  WARPSYNC.COLLECTIVE R12, `(.L_x_75) ;  /* 0x000000000c087348 */ /* 0x000fea0003c00000 */
[----:B------:R0:W1:Y:S02]  /*44e0*/  SHFL.BFLY P3, R13, R75, R10, R11 ;  /* 0x0c00000a4b0d7389 */ /* 0x000064000006000b */
[----:B01----:R-:W-:Y:S05]  /*44f0*/  ENDCOLLECTIVE ;  /* 0x000000000000791b */ /* 0x003fea0003800000 */
.L_x_75:
[----:B------:R-:W-:Y:S02]  /*4500*/  HFMA2 R10, -RZ, RZ, 0, 2.384185791015625e-07 ;  /* 0x00000004ff0a7431 */ /* 0x000fe400000001ff */
[----:B------:R-:W-:-:S04]  /*4510*/  IMAD.MOV.U32 R66, RZ, RZ, R13 ;  /* 0x000000ffff427224 */ /* 0x000fc800078e000d */
[----:B------:R-:W-:-:S05]  /*4520*/  FADD R63, R61, R66 ;  /* 0x000000423d3f7221 */ /* 0x000fca0000000000 */
[----:B------:R-:W-:-:S07]  /*4530*/  MOV R75, R63 ;  /* 0x0000003f004b7202 */ /* 0x000fce0000000f00 */
[----:B------:R-:W-:Y:S05]  /*4540*/  WARPSYNC.COLLECTIVE R12, `(.L_x_76) ;  /* 0x000000000c087348 */ /* 0x000fea0003c00000 */
[----:B------:R0:W1:Y:S02]  /*4550*/  SHFL.BFLY P3, R13, R75, R10, R11 ;  /* 0x0c00000a4b0d7389 */ /* 0x000064000006000b */
[----:B01----:R-:W-:Y:S05]  /*4560*/  ENDCOLLECTIVE ;  /* 0x000000000000791b */ /* 0x003fea0003800000 */
.L_x_76:
[----:B------:R-:W-:Y:S01]  /*4570*/  HFMA2 R10, -RZ, RZ, 0, 1.1920928955078125e-07 ;  /* 0x00000002ff0a7431 */ /* 0x000fe200000001ff */
[----:B------:R-:W-:-:S05]  /*4580*/  MOV R70, R13 ;  /* 0x0000000d00467202 */ /* 0x000fca0000000f00 */
[----:B------:R-:W-:-:S05]  /*4590*/  FADD R66, R63, R70 ;  /* 0x000000463f427221 */ /* 0x000fca0000000000 */
[----:B------:R-:W-:-:S07]  /*45a0*/  MOV R75, R66 ;  /* 0x00000042004b7202 */ /* 0x000fce0000000f00 */
[----:B------:R-:W-:Y:S05]  /*45b0*/  WARPSYNC.COLLECTIVE R12, `(.L_x_77) ;  /* 0x000000000c087348 */ /* 0x000fea0003c00000 */
[----:B------:R0:W1:Y:S02]  /*45c0*/  SHFL.BFLY P3, R13, R75, R10, R11 ;  /* 0x0c00000a4b0d7389 */ /* 0x000064000006000b */
[----:B01----:R-:W-:Y:S05]  /*45d0*/  ENDCOLLECTIVE ;  /* 0x000000000000791b */ /* 0x003fea0003800000 */
.L_x_77:
[----:B------:R-:W-:Y:S02]  /*45e0*/  HFMA2 R10, -RZ, RZ, 0, 5.9604644775390625e-08 ;  /* 0x00000001ff0a7431 */ /* 0x000fe400000001ff */
[----:B------:R-:W-:-:S04]  /*45f0*/  IMAD.MOV.U32 R65, RZ, RZ, R13 ;  /* 0x000000ffff417224 */ /* 0x000fc800078e000d */
[----:B------:R-:W-:Y:S01]  /*4600*/  FADD R68, R66, R65 ;  /* 0x0000004142447221 */ /* 0x000fe20000000000 */
[----:B------:R-:W-:-:S04]  /*4610*/  MOV R65, RZ ;  /* 0x000000ff00417202 */ /* 0x000fc80000000f00 */
[----:B------:R-:W-:-:S07]  /*4620*/  MOV R75, R68 ;  /* 0x00000044004b7202 */ /* 0x000fce0000000f00 */
[----:B------:R-:W-:Y:S05]  /*4630*/  WARPSYNC.COLLECTIVE R12, `(.L_x_78) ;  /* 0x000000000c087348 */ /* 0x000fea0003c00000 */
[----:B------:R0:W1:Y:S02]  /*4640*/  SHFL.BFLY P3, R13, R75, R10, R11 ;  /* 0x0c00000a4b0d7389 */ /* 0x000064000006000b */
[----:B01----:R-:W-:Y:S05]  /*4650*/  ENDCOLLECTIVE ;  /* 0x000000000000791b */ /* 0x003fea0003800000 */
.L_x_78:
[----:B------:R-:W-:Y:S01]  /*4660*/  HFMA2 R10, -RZ, RZ, 0, 9.5367431640625e-07 ;  /* 0x00000010ff0a7431 */ /* 0x000fe200000001ff */
[----:B------:R-:W-:Y:S01]  /*4670*/  MOV R71, R13 ;  /* 0x0000000d00477202 */ /* 0x000fe20000000f00 */
[----:B------:R-:W-:-:S04]  /*4680*/  HFMA2 R13, -RZ, RZ, 0, 0 ;  /* 0x00000000ff0d7431 */ /* 0x000fc800000001ff */
[----:B------:R-:W-:Y:S01]  /*4690*/  FADD R15, R68, R71 ;  /* 0x00000047440f7221 */ /* 0x000fe20000000000 */
[----:B------:R-:W-:-:S05]  /*46a0*/  @!P2 MOV R13, R60 ;  /* 0x0000003c000da202 */ /* 0x000fca0000000f00 */
[----:B------:R-:W-:-:S04]  /*46b0*/  FMUL R60, R13, R6 ;  /* 0x000000060d3c7220 */ /* 0x000fc80000400000 */
[----:B------:R-:W-:-:S07]  /*46c0*/  IMAD.MOV.U32 R75, RZ, RZ, R60 ;  /* 0x000000ffff4b7224 */ /* 0x000fce00078e003c */
[----:B------:R-:W-:Y:S05]  /*46d0*/  WARPSYNC.COLLECTIVE R12, `(.L_x_79) ;  /* 0x000000000c087348 */ /* 0x000fea0003c00000 */
[----:B------:R0:W1:Y:S02]  /*46e0*/  SHFL.BFLY P3, R13, R75, R10, R11 ;  /* 0x0c00000a4b0d7389 */ /* 0x000064000006000b */
[----:B01----:R-:W-:Y:S05]  /*46f0*/  ENDCOLLECTIVE ;  /* 0x000000000000791b */ /* 0x003fea0003800000 */
.L_x_79:
[----:B------:R-:W-:Y:S01]  /*4700*/  HFMA2 R10, -RZ, RZ, 0, 4.76837158203125e-07 ;  /* 0x00000008ff0a7431 */ /* 0x000fe200000001ff */
[----:B------:R-:W-:-:S05]  /*4710*/  MOV R67, R13 ;  /* 0x0000000d00437202 */ /* 0x000fca0000000f00 */
[----:B------:R-:W-:-:S05]  /*4720*/  FADD R60, R60, R67 ;  /* 0x000000433c3c7221 */ /* 0x000fca0000000000 */
[----:B------:R-:W-:-:S07]  /*4730*/  MOV R75, R60 ;  /* 0x0000003c004b7202 */ /* 0x000fce0000000f00 */
[----:B------:R-:W-:Y:S05]  /*4740*/  WARPSYNC.COLLECTIVE R12, `(.L_x_80) ;  /* 0x000000000c087348 */ /* 0x000fea0003c00000 */
[----:B------:R0:W1:Y:S02]  /*4750*/  SHFL.BFLY P3, R13, R75, R10, R11 ;  /* 0x0c00000a4b0d7389 */ /* 0x000064000006000b */
[----:B01----:R-:W-:Y:S05]  /*4760*/  ENDCOLLECTIVE ;  /* 0x000000000000791b */ /* 0x003fea0003800000 */
.L_x_80:
[----:B------:R-:W-:Y:S01]  /*4770*/  HFMA2 R10, -RZ, RZ, 0, 2.384185791015625e-07 ;  /* 0x00000004ff0a7431 */ /* 0x000fe200000001ff */
[----:B------:R-:W-:-:S05]  /*4780*/  MOV R71, R13 ;  /* 0x0000000d00477202 */ /* 0x000fca0000000f00 */
[----:B------:R-:W-:-:S04]  /*4790*/  FADD R62, R60, R71 ;  /* 0x000000473c3e7221 */ /* 0x000fc80000000000 */
[----:B------:R-:W-:-:S07]  /*47a0*/  IMAD.MOV.U32 R75, RZ, RZ, R62 ;  /* 0x000000ffff4b7224 */ /* 0x000fce00078e003e */
[----:B------:R-:W-:Y:S05]  /*47b0*/  WARPSYNC.COLLECTIVE R12, `(.L_x_81) ;  /* 0x000000000c087348 */ /* 0x000fea0003c00000 */
[----:B------:R0:W1:Y:S02]  /*47c0*/  SHFL.BFLY P3, R13, R75, R10, R11 ;  /* 0x0c00000a4b0d7389 */ /* 0x000064000006000b */
[----:B01----:R-:W-:Y:S05]  /*47d0*/  ENDCOLLECTIVE ;  /* 0x000000000000791b */ /* 0x003fea0003800000 */
.L_x_81:
[----:B------:R-:W-:Y:S01]  /*47e0*/  HFMA2 R10, -RZ, RZ, 0, 1.1920928955078125e-07 ;  /* 0x00000002ff0a7431 */ /* 0x000fe200000001ff */
[----:B------:R-:W-:-:S05]  /*47f0*/  MOV R61, R13 ;  /* 0x0000000d003d7202 */ /* 0x000fca0000000f00 */
[----:B------:R-:W-:-:S05]  /*4800*/  FADD R61, R62, R61 ;  /* 0x0000003d3e3d7221 */ /* 0x000fca0000000000 */
[----:B------:R-:W-:-:S07]  /*4810*/  MOV R75, R61 ;  /* 0x0000003d004b7202 */ /* 0x000fce0000000f00 */
[----:B------:R-:W-:Y:S05]  /*4820*/  WARPSYNC.COLLECTIVE R12, `(.L_x_82) ;  /* 0x000000000c087348 */ /* 0x000fea0003c00000 */
[----:B------:R0:W1:Y:S02]  /*4830*/  SHFL.BFLY P3, R13, R75, R10, R11 ;  /* 0x0c00000a4b0d7389 */ /* 0x000064000006000b */
[----:B01----:R-:W-:Y:S05]  /*4840*/  ENDCOLLECTIVE ;  /* 0x000000000000791b */ /* 0x003fea0003800000 */
.L_x_82:
[----:B------:R-:W-:Y:S01]  /*4850*/  HFMA2 R10, -RZ, RZ, 0, 5.9604644775390625e-08 ;  /* 0x00000001ff0a7431 */ /* 0x000fe200000001ff */
[----:B------:R-:W-:-:S05]  /*4860*/  MOV R70, R13 ;  /* 0x0000000d00467202 */ /* 0x000fca0000000f00 */
[----:B------:R-:W-:Y:S02]  /*4870*/  FADD R69, R61, R70 ;  /* 0x000000463d457221 */ /* 0x000fe40000000000 */
[----:B------:R0:W1:Y:S02]  /*4880*/  @!P2 LDS.U16 R61, [R50+0xa] ;  /* 0x00000a00323da984 */ /* 0x0000640000000400 */
[----:B------:R-:W-:-:S07]  /*4890*/  IMAD.MOV.U32 R75, RZ, RZ, R69 ;  /* 0x000000ffff4b7224 */ /* 0x000fce00078e0045 */
[----:B01----:R-:W-:Y:S05]  /*48a0*/  WARPSYNC.COLLECTIVE R12, `(.L_x_83) ;  /* 0x000000000c087348 */ /* 0x003fea0003c00000 */
[----:B------:R2:W3:Y:S02]  /*48b0*/  SHFL.BFLY P3, R13, R75, R10, R11 ;  /* 0x0c00000a4b0d7389 */ /* 0x0004e4000006000b */
[----:B0123--:R-:W-:Y:S05]  /*48c0*/  ENDCOLLECTIVE ;  /* 0x000000000000791b */ /* 0x00ffea0003800000 */
.L_x_83:
[----:B------:R-:W-:Y:S01]  /*48d0*/  IMAD.MOV.U32 R10, RZ, RZ, 0x10 ;  /* 0x00000010ff0a7424 */ /* 0x000fe200078e00ff */
[----:B------:R-:W-:Y:S01]  /*48e0*/  MOV R60, R13 ;  /* 0x0000000d003c7202 */ /* 0x000fe20000000f00 */
[----:B------:R-:W-:-:S04]  /*48f0*/  HFMA2 R13, -RZ, RZ, 0, 0 ;  /* 0x00000000ff0d7431 */ /* 0x000fc800000001ff */
[----:B------:R-:W-:Y:S01]  /*4900*/  FADD R60, R69, R60 ;  /* 0x0000003c453c7221 */ /* 0x000fe20000000000 */
[----:B------:R-:W-:-:S05]  /*4910*/  @!P2 HADD2.F32 R63, -RZ, R61.H0_H0 ;  /* 0x2000003dff3fa230 */ /* 0x000fca0000004100 */
[----:B------:R-:W-:Y:S02]  /*4920*/  @!P2 MOV R13, R63 ;  /* 0x0000003f000da202 */ /* 0x000fe40000000f00 */
[----:B------:R0:W1:Y:S03]  /*4930*/  @!P2 LDS.U16 R63, [R50+0xe] ;  /* 0x00000e00323fa984 */ /* 0x0000660000000400 */
[----:B------:R-:W-:-:S05]  /*4940*/  FMUL R70, R13, R6 ;  /* 0x000000060d467220 */ /* 0x000fca0000400000 */
[----:B0-----:R-:W-:-:S07]  /*4950*/  MOV R75, R70 ;  /* 0x00000046004b7202 */ /* 0x001fce0000000f00 */
[----:B-1----:R-:W-:Y:S05]  /*4960*/  WARPSYNC.COLLECTIVE R12, `(.L_x_84) ;  /* 0x000000000c087348 */ /* 0x002fea0003c00000 */
[----:B------:R0:W2:Y:S02]  /*4970*/  SHFL.BFLY P3, R13, R75, R10, R11 ;  /* 0x0c00000a4b0d7389 */ /* 0x0000a4000006000b */
[----:B012---:R-:W-:Y:S05]  /*4980*/  ENDCOLLECTIVE ;  /* 0x000000000000791b */ /* 0x007fea0003800000 */
.L_x_84:
[----:B------:R-:W-:Y:S01]  /*4990*/  HFMA2 R10, -RZ, RZ, 0, 4.76837158203125e-07 ;  /* 0x00000008ff0a7431 */ /* 0x000fe200000001ff */
[----:B------:R-:W-:Y:S01]  /*49a0*/  MOV R61, R13 ;  /* 0x0000000d003d7202 */ /* 0x000fe20000000f00 */
[----:B------:R-:W-:-:S04]  /*49b0*/  @!P2 HADD2.F32 R63, -RZ, R63.H0_H0 ;  /* 0x2000003fff3fa230 */ /* 0x000fc80000004100 */
[----:B------:R-:W-:-:S05]  /*49c0*/  FADD R61, R70, R61 ;  /* 0x0000003d463d7221 */ /* 0x000fca0000000000 */
[----:B------:R-:W-:-:S07]  /*49d0*/  MOV R75, R61 ;  /* 0x0000003d004b7202 */ /* 0x000fce0000000f00 */
[----:B------:R-:W-:Y:S05]  /*49e0*/  WARPSYNC.COLLECTIVE R12, `(.L_x_85) ;  /* 0x000000000c087348 */ /* 0x000fea0003c00000 */
[----:B------:R0:W1:Y:S02]  /*49f0*/  SHFL.BFLY P3, R13, R75, R10, R11 ;  /* 0x0c00000a4b0d7389 */ /* 0x000064000006000b */
[----:B01----:R-:W-:Y:S05]  /*4a00*/  ENDCOLLECTIVE ;  /* 0x000000000000791b */ /* 0x003fea0003800000 */
.L_x_85:
[----:B------:R-:W-:Y:S02]  /*4a10*/  HFMA2 R10, -RZ, RZ, 0, 2.384185791015625e-07 ;  /* 0x00000004ff0a7431 */ /* 0x000fe400000001ff */
[----:B------:R-:W-:-:S05]  /*4a20*/  FADD R68, R61, R13 ;  /* 0x0000000d3d447221 */ /* 0x000fca0000000000 */
[----:B------:R-:W-:-:S07]  /*4a30*/  MOV R75, R68 ;  /* 0x00000044004b7202 */ /* 0x000fce0000000f00 */
[----:B------:R-:W-:Y:S05]  /*4a40*/  WARPSYNC.COLLECTIVE R12, `(.L_x_86) ;  /* 0x000000000c087348 */ /* 0x000fea0003c00000 */
[----:B------:R0:W1:Y:S02]  /*4a50*/  SHFL.BFLY P3, R13, R75, R10, R11 ;  /* 0x0c00000a4b0d7389 */ /* 0x000064000006000b */
[----:B01----:R-:W-:Y:S05]  /*4a60*/  ENDCOLLECTIVE ;  /* 0x000000000000791b */ /* 0x003fea0003800000 */
.L_x_86:
[----:B------:R-:W-:Y:S01]  /*4a70*/  MOV R10, 0x2 ;  /* 0x00000002000a7802 */ /* 0x000fe20000000f00 */
[----:B------:R-:W-:-:S04]  /*4a80*/  FADD R61, R68, R13 ;  /* 0x0000000d443d7221 */ /* 0x000fc80000000000 */
[----:B------:R-:W-:-:S07]  /*4a90*/  IMAD.MOV.U32 R75, RZ, RZ, R61 ;  /* 0x000000ffff4b7224 */ /* 0x000fce00078e003d */
[----:B------:R-:W-:Y:S05]  /*4aa0*/  WARPSYNC.COLLECTIVE R12, `(.L_x_87) ;  /* 0x000000000c087348 */ /* 0x000fea0003c00000 */
[----:B------:R0:W1:Y:S02]  /*4ab0*/  SHFL.BFLY P3, R13, R75, R10, R11 ;  /* 0x0c00000a4b0d7389 */ /* 0x000064000006000b */
[----:B01----:R-:W-:Y:S05]  /*4ac0*/  ENDCOLLECTIVE ;  /* 0x000000000000791b */ /* 0x003fea0003800000 */
.L_x_87:
[----:B------:R-:W-:Y:S02]  /*4ad0*/  HFMA2 R10, -RZ, RZ, 0, 5.9604644775390625e-08 ;  /* 0x00000001ff0a7431 */ /* 0x000fe400000001ff */
[----:B------:R-:W-:-:S05]  /*4ae0*/  FADD R67, R61, R13 ;  /* 0x0000000d3d437221 */ /* 0x000fca0000000000 */
[----:B------:R-:W-:-:S07]  /*4af0*/  MOV R75, R67 ;  /* 0x00000043004b7202 */ /* 0x000fce0000000f00 */
[----:B------:R-:W-:Y:S05]  /*4b00*/  WARPSYNC.COLLECTIVE R12, `(.L_x_88) ;  /* 0x000000000c087348 */ /* 0x000fea0003c00000 */
[----:B------:R0:W1:Y:S02]  /*4b10*/  SHFL.BFLY P3, R13, R75, R10, R11 ;  /* 0x0c00000a4b0d7389 */ /* 0x000064000006000b */
[----:B01----:R-:W-:Y:S05]  /*4b20*/  ENDCOLLECTIVE ;  /* 0x000000000000791b */ /* 0x003fea0003800000 */
.L_x_88:
[----:B------:R-:W-:Y:S02]  /*4b30*/  HFMA2 R10, -RZ, RZ, 0, 9.5367431640625e-07 ;  /* 0x00000010ff0a7431 */ /* 0x000fe400000001ff */
[----:B------:R-:W-:Y:S02]  /*4b40*/  FADD R61, R67, R13 ;  /* 0x0000000d433d7221 */ /* 0x000fe40000000000 */
[----:B------:R-:W0:Y:S02]  /*4b50*/  @!P2 LDS.U16 R13, [R50+0xc] ;  /* 0x00000c00320da984 */ /* 0x000e240000000400 */
[----:B0-----:R-:W-:-:S05]  /*4b60*/  @!P2 HADD2.F32 R62, -RZ, R13.H0_H0 ;  /* 0x2000000dff3ea230 */ /* 0x001fca0000004100 */
[----:B------:R-:W-:-:S05]  /*4b70*/  @!P2 MOV R65, R62 ;  /* 0x0000003e0041a202 */ /* 0x000fca0000000f00 */
[----:B------:R-:W-:-:S04]  /*4b80*/  FMUL R65, R65, R6 ;  /* 0x0000000641417220 */ /* 0x000fc80000400000 */
[----:B------:R-:W-:-:S07]  /*4b90*/  IMAD.MOV.U32 R75, RZ, RZ, R65 ;  /* 0x000000ffff4b7224 */ /* 0x000fce00078e0041 */
[----:B------:R-:W-:Y:S05]  /*4ba0*/  WARPSYNC.COLLECTIVE R12, `(.L_x_89) ;  /* 0x000000000c087348 */ /* 0x000fea0003c00000 */
[----:B------:R0:W1:Y:S02]  /*4bb0*/  SHFL.BFLY P3, R13, R75, R10, R11 ;  /* 0x0c00000a4b0d7389 */ /* 0x000064000006000b */
[----:B01----:R-:W-:Y:S05]  /*4bc0*/  ENDCOLLECTIVE ;  /* 0x000000000000791b */ /* 0x003fea0003800000 */
.L_x_89:
[----:B------:R-:W-:Y:S01]  /*4bd0*/  HFMA2 R10, -RZ, RZ, 0, 4.76837158203125e-07 ;  /* 0x00000008ff0a7431 */ /* 0x000fe200000001ff */
[----:B------:R-:W-:-:S05]  /*4be0*/  MOV R72, R13 ;  /* 0x0000000d00487202 */ /* 0x000fca0000000f00 */
[----:B------:R-:W-:-:S05]  /*4bf0*/  FADD R62, R65, R72 ;  /* 0x00000048413e7221 */ /* 0x000fca0000000000 */
[----:B------:R-:W-:-:S07]  /*4c00*/  MOV R75, R62 ;  /* 0x0000003e004b7202 */ /* 0x000fce0000000f00 */
[----:B------:R-:W-:Y:S05]  /*4c10*/  WARPSYNC.COLLECTIVE R12, `(.L_x_90) ;  /* 0x000000000c087348 */ /* 0x000fea0003c00000 */
[----:B------:R0:W1:Y:S02]  /*4c20*/  SHFL.BFLY P3, R13, R75, R10, R11 ;  /* 0x0c00000a4b0d7389 */ /* 0x000064000006000b */
[----:B01----:R-:W-:Y:S05]  /*4c30*/  ENDCOLLECTIVE ;  /* 0x000000000000791b */ /* 0x003fea0003800000 */
.L_x_90:
[----:B------:R-:W-:Y:S02]  /*4c40*/  IMAD.MOV.U32 R10, RZ, RZ, 0x4 ;  /* 0x00000004ff0a7424 */ /* 0x000fe400078e00ff */
[----:B------:R-:W-:-:S05]  /*4c50*/  FADD R67, R62, R13 ;  /* 0x0000000d3e437221 */ /* 0x000fca0000000000 */
[----:B------:R-:W-:-:S07]  /*4c60*/  MOV R75, R67 ;  /* 0x00000043004b7202 */ /* 0x000fce0000000f00 */
[----:B------:R-:W-:Y:S05]  /*4c70*/  WARPSYNC.COLLECTIVE R12, `(.L_x_91) ;  /* 0x000000000c087348 */ /* 0x000fea0003c00000 */
[----:B------:R0:W1:Y:S02]  /*4c80*/  SHFL.BFLY P3, R13, R75, R10, R11 ;  /* 0x0c00000a4b0d7389 */ /* 0x000064000006000b */
[----:B01----:R-:W-:Y:S05]  /*4c90*/  ENDCOLLECTIVE ;  /* 0x000000000000791b */ /* 0x003fea0003800000 */
.L_x_91:
[----:B------:R-:W-:Y:S01]  /*4ca0*/  HFMA2 R10, -RZ, RZ, 0, 1.1920928955078125e-07 ;  /* 0x00000002ff0a7431 */ /* 0x000fe200000001ff */
[----:B------:R-:W-:-:S05]  /*4cb0*/  MOV R70, R13 ;  /* 0x0000000d00467202 */ /* 0x000fca0000000f00 */
[----:B------:R-:W-:Y:S01]  /*4cc0*/  FADD R70, R67, R70 ;  /* 0x0000004643467221 */ /* 0x000fe20000000000 */
[----:B------:R-:W-:-:S04]  /*4cd0*/  HFMA2 R67, -RZ, RZ, 0, 0 ;  /* 0x00000000ff437431 */ /* 0x000fc800000001ff */
[----:B------:R-:W-:Y:S02]  /*4ce0*/  MOV R75, R70 ;  /* 0x00000046004b7202 */ /* 0x000fe40000000f00 */
[----:B------:R-:W-:-:S07]  /*4cf0*/  @!P2 MOV R67, R63 ;  /* 0x0000003f0043a202 */ /* 0x000fce0000000f00 */
[----:B------:R-:W-:Y:S05]  /*4d00*/  WARPSYNC.COLLECTIVE R12, `(.L_x_92) ;  /* 0x000000000c087348 */ /* 0x000fea0003c00000 */
[----:B------:R0:W1:Y:S02]  /*4d10*/  SHFL.BFLY P3, R13, R75, R10, R11 ;  /* 0x0c00000a4b0d7389 */ /* 0x000064000006000b */
[----:B01----:R-:W-:Y:S05]  /*4d20*/  ENDCOLLECTIVE ;  /* 0x000000000000791b */ /* 0x003fea0003800000 */
.L_x_92:
[----:B------:R-:W-:Y:S01]  /*4d30*/  FMUL R67, R67, R6 ;  /* 0x0000000643437220 */ /* 0x000fe20000400000 */
[----:B------:R-:W-:Y:S01]  /*4d40*/  IMAD.MOV.U32 R10, RZ, RZ, 0x1 ;  /* 0x00000001ff0a7424 */ /* 0x000fe200078e00ff */
[----:B------:R-:W-:-:S05]  /*4d50*/  MOV R69, R13 ;  /* 0x0000000d00457202 */ /* 0x000fca0000000f00 */
[----:B------:R-:W-:-:S05]  /*4d60*/  FADD R69, R70, R69 ;  /* 0x0000004546457221 */ /* 0x000fca0000000000 */
[----:B------:R-:W-:-:S07]  /*4d70*/  MOV R75, R69 ;  /* 0x00000045004b7202 */ /* 0x000fce0000000f00 */
[----:B------:R-:W-:Y:S05]  /*4d80*/  WARPSYNC.COLLECTIVE R12, `(.L_x_93) ;  /* 0x000000000c087348 */ /* 0x000fea0003c00000 */
[----:B------:R0:W1:Y:S02]  /*4d90*/  SHFL.BFLY P3, R13, R75, R10, R11 ;  /* 0x0c00000a4b0d7389 */ /* 0x000064000006000b */
[----:B01----:R-:W-:Y:S05]  /*4da0*/  ENDCOLLECTIVE ;  /* 0x000000000000791b */ /* 0x003fea0003800000 */
.L_x_93:
[----:B------:R-:W-:Y:S01]  /*4db0*/  HFMA2 R10, -RZ, RZ, 0, 9.5367431640625e-07 ;  /* 0x00000010ff0a7431 */ /* 0x000fe200000001ff */
[----:B------:R-:W-:Y:S01]  /*4dc0*/  MOV R75, R67 ;  /* 0x00000043004b7202 */ /* 0x000fe20000000f00 */
[----:B------:R-:W-:Y:S01]  /*4dd0*/  FADD R62, R69, R13 ;  /* 0x0000000d453e7221 */ /* 0x000fe20000000000 */
[----:B------:R-:W-:-:S07]  /*4de0*/  @!P2 HADD2.F32 R69, -RZ, R64.H0_H0 ;  /* 0x20000040ff45a230 */ /* 0x000fce0000004100 */
[----:B------:R-:W-:Y:S05]  /*4df0*/  WARPSYNC.COLLECTIVE R12, `(.L_x_94) ;  /* 0x000000000c087348 */ /* 0x000fea0003c00000 */
[----:B------:R0:W1:Y:S02]  /*4e00*/  SHFL.BFLY P3, R13, R75, R10, R11 ;  /* 0x0c00000a4b0d7389 */ /* 0x000064000006000b */
[----:B01----:R-:W-:Y:S05]  /*4e10*/  ENDCOLLECTIVE ;  /* 0x000000000000791b */ /* 0x003fea0003800000 */
.L_x_94:
[----:B------:R-:W-:Y:S01]  /*4e20*/  HFMA2 R10, -RZ, RZ, 0, 4.76837158203125e-07 ;  /* 0x00000008ff0a7431 */ /* 0x000fe200000001ff */
[----:B------:R-:W-:-:S05]  /*4e30*/  MOV R70, R13 ;  /* 0x0000000d00467202 */ /* 0x000fca0000000f00 */
[----:B------:R-:W-:-:S04]  /*4e40*/  FADD R63, R67, R70 ;  /* 0x00000046433f7221 */ /* 0x000fc80000000000 */
[----:B------:R-:W-:-:S07]  /*4e50*/  IMAD.MOV.U32 R75, RZ, RZ, R63 ;  /* 0x000000ffff4b7224 */ /* 0x000fce00078e003f */
[----:B------:R-:W-:Y:S05]  /*4e60*/  WARPSYNC.COLLECTIVE R12, `(.L_x_95) ;  /* 0x000000000c087348 */ /* 0x000fea0003c00000 */
[----:B------:R0:W1:Y:S02]  /*4e70*/  SHFL.BFLY P3, R13, R75, R10, R11 ;  /* 0x0c00000a4b0d7389 */ /* 0x000064000006000b */
[----:B01----:R-:W-:Y:S05]  /*4e80*/  ENDCOLLECTIVE ;  /* 0x000000000000791b */ /* 0x003fea0003800000 */
.L_x_95:
[----:B------:R-:W-:Y:S01]  /*4e90*/  HFMA2 R10, -RZ, RZ, 0, 2.384185791015625e-07 ;  /* 0x00000004ff0a7431 */ /* 0x000fe200000001ff */
[----:B------:R-:W-:-:S05]  /*4ea0*/  MOV R66, R13 ;  /* 0x0000000d00427202 */ /* 0x000fca0000000f00 */
[----:B------:R-:W-:-:S05]  /*4eb0*/  FADD R71, R63, R66 ;  /* 0x000000423f477221 */ /* 0x000fca0000000000 */
[----:B------:R-:W-:-:S07]  /*4ec0*/  MOV R75, R71 ;  /* 0x00000047004b7202 */ /* 0x000fce0000000f00 */
[----:B------:R-:W-:Y:S05]  /*4ed0*/  WARPSYNC.COLLECTIVE R12, `(.L_x_96) ;  /* 0x000000000c087348 */ /* 0x000fea0003c00000 */
[----:B------:R0:W1:Y:S02]  /*4ee0*/  SHFL.BFLY P3, R13, R75, R10, R11 ;  /* 0x0c00000a4b0d7389 */ /* 0x000064000006000b */
[----:B01----:R-:W-:Y:S05]  /*4ef0*/  ENDCOLLECTIVE ;  /* 0x000000000000791b */ /* 0x003fea0003800000 */
.L_x_96:
[----:B------:R-:W-:Y:S01]  /*4f00*/  HFMA2 R10, -RZ, RZ, 0, 1.1920928955078125e-07 ;  /* 0x00000002ff0a7431 */ /* 0x000fe200000001ff */
[----:B------:R-:W-:-:S05]  /*4f10*/  MOV R72, R13 ;  /* 0x0000000d00487202 */ /* 0x000fca0000000f00 */
[----:B------:R-:W-:-:S04]  /*4f20*/  FADD R63, R71, R72 ;  /* 0x00000048473f7221 */ /* 0x000fc80000000000 */
[----:B------:R-:W-:-:S07]  /*4f30*/  IMAD.MOV.U32 R75, RZ, RZ, R63 ;  /* 0x000000ffff4b7224 */ /* 0x000fce00078e003f */
[----:B------:R-:W-:Y:S05]  /*4f40*/  WARPSYNC.COLLECTIVE R12, `(.L_x_97) ;  /* 0x000000000c087348 */ /* 0x000fea0003c00000 */
[----:B------:R0:W1:Y:S02]  /*4f50*/  SHFL.BFLY P3, R13, R75, R10, R11 ;  /* 0x0c00000a4b0d7389 */ /* 0x000064000006000b */
[----:B01----:R-:W-:Y:S05]  /*4f60*/  ENDCOLLECTIVE ;  /* 0x000000000000791b */ /* 0x003fea0003800000 */
.L_x_97:
[----:B------:R-:W-:Y:S01]  /*4f70*/  HFMA2 R10, -RZ, RZ, 0, 5.9604644775390625e-08 ;  /* 0x00000001ff0a7431 */ /* 0x000fe200000001ff */
[----:B------:R-:W-:-:S05]  /*4f80*/  MOV R68, R13 ;  /* 0x0000000d00447202 */ /* 0x000fca0000000f00 */
[----:B------:R-:W-:-:S05]  /*4f90*/  FADD R68, R63, R68 ;  /* 0x000000443f447221 */ /* 0x000fca0000000000 */
[----:B------:R-:W-:-:S07]  /*4fa0*/  MOV R75, R68 ;  /* 0x00000044004b7202 */ /* 0x000fce0000000f00 */
[----:B------:R-:W-:Y:S05]  /*4fb0*/  WARPSYNC.COLLECTIVE R12, `(.L_x_98) ;  /* 0x000000000c087348 */ /* 0x000fea0003c00000 */
[----:B------:R0:W1:Y:S02]  /*4fc0*/  SHFL.BFLY P3, R13, R75, R10, R11 ;  /* 0x0c00000a4b0d7389 */ /* 0x000064000006000b */
[----:B01----:R-:W-:Y:S05]  /*4fd0*/  ENDCOLLECTIVE ;  /* 0x000000000000791b */ /* 0x003fea0003800000 */
.L_x_98:
[----:B------:R-:W-:Y:S01]  /*4fe0*/  HFMA2 R10, -RZ, RZ, 0, 9.5367431640625e-07 ;  /* 0x00000010ff0a7431 */ /* 0x000fe200000001ff */
[----:B------:R-:W-:Y:S01]  /*4ff0*/  MOV R65, R13 ;  /* 0x0000000d00417202 */ /* 0x000fe20000000f00 */
[----:B------:R-:W-:-:S04]  /*5000*/  HFMA2 R13, -RZ, RZ, 0, 0 ;  /* 0x00000000ff0d7431 */ /* 0x000fc800000001ff */
[----:B------:R-:W-:Y:S01]  /*5010*/  FADD R63, R68, R65 ;  /* 0x00000041443f7221 */ /* 0x000fe20000000000 */
[----:B------:R-:W-:Y:S01]  /*5020*/  HFMA2 R65, -RZ, RZ, 0, 0 ;  /* 0x00000000ff417431 */ /* 0x000fe200000001ff */
[----:B------:R-:W-:-:S05]  /*5030*/  @!P2 MOV R13, R69 ;  /* 0x00000045000da202 */ /* 0x000fca0000000f00 */
[----:B------:R-:W-:-:S05]  /*5040*/  FMUL R66, R13, R6 ;  /* 0x000000060d427220 */ /* 0x000fca0000400000 */
[----:B------:R-:W-:-:S07]  /*5050*/  MOV R75, R66 ;  /* 0x00000042004b7202 */ /* 0x000fce0000000f00 */
[----:B------:R-:W-:Y:S05]  /*5060*/  WARPSYNC.COLLECTIVE R12, `(.L_x_99) ;  /* 0x000000000c087348 */ /* 0x000fea0003c00000 */
[----:B------:R0:W1:Y:S02]  /*5070*/  SHFL.BFLY P3, R13, R75, R10, R11 ;  /* 0x0c00000a4b0d7389 */ /* 0x000064000006000b */
[----:B01----:R-:W-:Y:S05]  /*5080*/  ENDCOLLECTIVE ;  /* 0x000000000000791b */ /* 0x003fea0003800000 */
.L_x_99:
[----:B------:R-:W-:Y:S01]  /*5090*/  HFMA2 R10, -RZ, RZ, 0, 4.76837158203125e-07 ;  /* 0x00000008ff0a7431 */ /* 0x000fe200000001ff */
[----:B------:R-:W-:-:S05]  /*50a0*/  MOV R71, R13 ;  /* 0x0000000d00477202 */ /* 0x000fca0000000f00 */
[----:B------:R-:W-:-:S04]  /*50b0*/  FADD R69, R66, R71 ;  /* 0x0000004742457221 */ /* 0x000fc80000000000 */
[----:B------:R-:W-:-:S07]  /*50c0*/  IMAD.MOV.U32 R75, RZ, RZ, R69 ;  /* 0x000000ffff4b7224 */ /* 0x000fce00078e0045 */
[----:B------:R-:W-:Y:S05]  /*50d0*/  WARPSYNC.COLLECTIVE R12, `(.L_x_100) ;  /* 0x000000000c087348 */ /* 0x000fea0003c00000 */
[----:B------:R0:W1:Y:S02]  /*50e0*/  SHFL.BFLY P3, R13, R75, R10, R11 ;  /* 0x0c00000a4b0d7389 */ /* 0x000064000006000b */
[----:B01----:R-:W-:Y:S05]  /*50f0*/  ENDCOLLECTIVE ;  /* 0x000000000000791b */ /* 0x003fea0003800000 */
.L_x_100:
[----:B------:R-:W-:Y:S01]  /*5100*/  HFMA2 R10, -RZ, RZ, 0, 2.384185791015625e-07 ;  /* 0x00000004ff0a7431 */ /* 0x000fe200000001ff */
[----:B------:R-:W-:-:S05]  /*5110*/  MOV R70, R13 ;  /* 0x0000000d00467202 */ /* 0x000fca0000000f00 */
[----:B------:R-:W-:-:S05]  /*5120*/  FADD R66, R69, R70 ;  /* 0x0000004645427221 */ /* 0x000fca0000000000 */
[----:B------:R-:W-:-:S07]  /*5130*/  MOV R75, R66 ;  /* 0x00000042004b7202 */ /* 0x000fce0000000f00 */
[----:B------:R-:W-:Y:S05]  /*5140*/  WARPSYNC.COLLECTIVE R12, `(.L_x_101) ;  /* 0x000000000c087348 */ /* 0x000fea0003c00000 */
[----:B------:R0:W1:Y:S02]  /*5150*/  SHFL.BFLY P3, R13, R75, R10, R11 ;  /* 0x0c00000a4b0d7389 */ /* 0x000064000006000b */
[----:B01----:R-:W-:Y:S05]  /*5160*/  ENDCOLLECTIVE ;  /* 0x000000000000791b */ /* 0x003fea0003800000 */
.L_x_101:
[----:B------:R-:W-:Y:S01]  /*5170*/  HFMA2 R10, -RZ, RZ, 0, 1.1920928955078125e-07 ;  /* 0x00000002ff0a7431 */ /* 0x000fe200000001ff */
[----:B------:R-:W-:-:S05]  /*5180*/  MOV R73, R13 ;  /* 0x0000000d00497202 */ /* 0x000fca0000000f00 */
[----:B------:R-:W-:Y:S01]  /*5190*/  FADD R64, R66, R73 ;  /* 0x0000004942407221 */ /* 0x000fe20000000000 */
[----:B------:R-:W-:-:S03]  /*51a0*/  @!P2 IMAD R73, R56, 0x20, R53 ;  /* 0x000000203849a824 */ /* 0x000fc600078e0235 */
[----:B------:R-:W-:-:S07]  /*51b0*/  IMAD.MOV.U32 R75, RZ, RZ, R64 ;  /* 0x000000ffff4b7224 */ /* 0x000fce00078e0040 */
[----:B------:R-:W-:Y:S05]  /*51c0*/  WARPSYNC.COLLECTIVE R12, `(.L_x_102) ;  /* 0x000000000c087348 */ /* 0x000fea0003c00000 */
[----:B------:R0:W1:Y:S02]  /*51d0*/  SHFL.BFLY P3, R13, R75, R10, R11 ;  /* 0x0c00000a4b0d7389 */ /* 0x000064000006000b */
[----:B01----:R-:W-:Y:S05]  /*51e0*/  ENDCOLLECTIVE ;  /* 0x000000000000791b */ /* 0x003fea0003800000 */
.L_x_102:
[----:B------:R-:W-:Y:S01]  /*51f0*/  HFMA2 R10, -RZ, RZ, 0, 5.9604644775390625e-08 ;  /* 0x00000001ff0a7431 */ /* 0x000fe200000001ff */
[----:B------:R-:W-:-:S05]  /*5200*/  MOV R71, R13 ;  /* 0x0000000d00477202 */ /* 0x000fca0000000f00 */
[----:B------:R-:W-:Y:S02]  /*5210*/  FADD R71, R64, R71 ;  /* 0x0000004740477221 */ /* 0x000fe40000000000 */
[----:B------:R0:W1:Y:S03]  /*5220*/  @!P2 LDS.U16 R64, [R73+0x12] ;  /* 0x000012004940a984 */ /* 0x0000660000000400 */
[----:B------:R-:W-:-:S07]  /*5230*/  MOV R75, R71 ;  /* 0x00000047004b7202 */ /* 0x000fce0000000f00 */
[----:B01----:R-:W-:Y:S05]  /*5240*/  WARPSYNC.COLLECTIVE R12, `(.L_x_103) ;  /* 0x000000000c087348 */ /* 0x003fea0003c00000 */
[----:B------:R2:W3:Y:S02]  /*5250*/  SHFL.BFLY P3, R13, R75, R10, R11 ;  /* 0x0c00000a4b0d7389 */ /* 0x0004e4000006000b */
[----:B0123--:R-:W-:Y:S05]  /*5260*/  ENDCOLLECTIVE ;  /* 0x000000000000791b */ /* 0x00ffea0003800000 */
.L_x_103:
[----:B------:R-:W-:Y:S01]  /*5270*/  HFMA2 R10, -RZ, RZ, 0, 9.5367431640625e-07 ;  /* 0x00000010ff0a7431 */ /* 0x000fe200000001ff */
[----:B------:R-:W-:-:S05]  /*5280*/  MOV R66, R13 ;  /* 0x0000000d00427202 */ /* 0x000fca0000000f00 */
[----:B------:R-:W-:Y:S01]  /*5290*/  FADD R66, R71, R66 ;  /* 0x0000004247427221 */ /* 0x000fe20000000000 */
[----:B------:R-:W-:-:S05]  /*52a0*/  @!P2 HADD2.F32 R64, -RZ, R64.H0_H0 ;  /* 0x20000040ff40a230 */ /* 0x000fca0000004100 */
[----:B------:R-:W-:-:S05]  /*52b0*/  @!P2 MOV R65, R64 ;  /* 0x000000400041a202 */ /* 0x000fca0000000f00 */
[----:B------:R-:W-:-:S05]  /*52c0*/  FMUL R65, R65, R6 ;  /* 0x0000000641417220 */ /* 0x000fca0000400000 */
[----:B------:R-:W-:-:S07]  /*52d0*/  MOV R75, R65 ;  /* 0x00000041004b7202 */ /* 0x000fce0000000f00 */
[----:B------:R-:W-:Y:S05]  /*52e0*/  WARPSYNC.COLLECTIVE R12, `(.L_x_104) ;  /* 0x000000000c087348 */ /* 0x000fea0003c00000 */
[----:B------:R0:W1:Y:S02]  /*52f0*/  SHFL.BFLY P3, R13, R75, R10, R11 ;  /* 0x0c00000a4b0d7389 */ /* 0x000064000006000b */
[----:B01----:R-:W-:Y:S05]  /*5300*/  ENDCOLLECTIVE ;  /* 0x000000000000791b */ /* 0x003fea0003800000 */
.L_x_104:
[----:B------:R-:W-:Y:S01]  /*5310*/  HFMA2 R10, -RZ, RZ, 0, 4.76837158203125e-07 ;  /* 0x00000008ff0a7431 */ /* 0x000fe200000001ff */
[----:B------:R-:W-:-:S05]  /*5320*/  MOV R64, R13 ;  /* 0x0000000d00407202 */ /* 0x000fca0000000f00 */
[----:B------:R-:W-:-:S04]  /*5330*/  FADD R64, R65, R64 ;  /* 0x0000004041407221 */ /* 0x000fc80000000000 */
[----:B------:R-:W-:-:S07]  /*5340*/  IMAD.MOV.U32 R75, RZ, RZ, R64 ;  /* 0x000000ffff4b7224 */ /* 0x000fce00078e0040 */
[----:B------:R-:W-:Y:S05]  /*5350*/  WARPSYNC.COLLECTIVE R12, `(.L_x_105) ;  /* 0x000000000c087348 */ /* 0x000fea0003c00000 */
[----:B------:R0:W1:Y:S02]  /*5360*/  SHFL.BFLY P3, R13, R75, R10, R11 ;  /* 0x0c00000a4b0d7389 */ /* 0x000064000006000b */
[----:B01----:R-:W-:Y:S05]  /*5370*/  ENDCOLLECTIVE ;  /* 0x000000000000791b */ /* 0x003fea0003800000 */
.L_x_105:
[----:B------:R-:W-:Y:S01]  /*5380*/  HFMA2 R10, -RZ, RZ, 0, 2.384185791015625e-07 ;  /* 0x00000004ff0a7431 */ /* 0x000fe200000001ff */
[----:B------:R-:W-:-:S05]  /*5390*/  MOV R73, R13 ;  /* 0x0000000d00497202 */ /* 0x000fca0000000f00 */
[----:B------:R-:W-:-:S05]  /*53a0*/  FADD R65, R64, R73 ;  /* 0x0000004940417221 */ /* 0x000fca0000000000 */
[----:B------:R-:W-:-:S07]  /*53b0*/  MOV R75, R65 ;  /* 0x00000041004b7202 */ /* 0x000fce0000000f00 */
[----:B------:R-:W-:Y:S05]  /*53c0*/  WARPSYNC.COLLECTIVE R12, `(.L_x_106) ;  /* 0x000000000c087348 */ /* 0x000fea0003c00000 */
[----:B------:R0:W1:Y:S02]  /*53d0*/  SHFL.BFLY P3, R13, R75, R10, R11 ;  /* 0x0c00000a4b0d7389 */ /* 0x000064000006000b */
[----:B01----:R-:W-:Y:S05]  /*53e0*/  ENDCOLLECTIVE ;  /* 0x000000000000791b */ /* 0x003fea0003800000 */
.L_x_106:
[----:B------:R-:W-:Y:S01]  /*53f0*/  HFMA2 R10, -RZ, RZ, 0, 1.1920928955078125e-07 ;  /* 0x00000002ff0a7431 */ /* 0x000fe200000001ff */
[----:B------:R-:W-:-:S05]  /*5400*/  MOV R72, R13 ;  /* 0x0000000d00487202 */ /* 0x000fca0000000f00 */
[----:B------:R-:W-:-:S04]  /*5410*/  FADD R72, R65, R72 ;  /* 0x0000004841487221 */ /* 0x000fc80000000000 */
[----:B------:R-:W-:-:S07]  /*5420*/  IMAD.MOV.U32 R75, RZ, RZ, R72 ;  /* 0x000000ffff4b7224 */ /* 0x000fce00078e0048 */
[----:B------:R-:W-:Y:S05]  /*5430*/  WARPSYNC.COLLECTIVE R12, `(.L_x_107) ;  /* 0x000000000c087348 */ /* 0x000fea0003c00000 */
[----:B------:R0:W1:Y:S02]  /*5440*/  SHFL.BFLY P3, R13, R75, R10, R11 ;  /* 0x0c00000a4b0d7389 */ /* 0x000064000006000b */
[----:B01----:R-:W-:Y:S05]  /*5450*/  ENDCOLLECTIVE ;  /* 0x000000000000791b */ /* 0x003fea0003800000 */
.L_x_107:
[----:B------:R-:W-:Y:S01]  /*5460*/  HFMA2 R10, -RZ, RZ, 0, 5.9604644775390625e-08 ;  /* 0x00000001ff0a7431 */ /* 0x000fe200000001ff */
[----:B------:R-:W-:-:S05]  /*5470*/  MOV R73, R13 ;  /* 0x0000000d00497202 */ /* 0x000fca0000000f00 */
[----:B------:R-:W-:-:S05]  /*5480*/  FADD R73, R72, R73 ;  /* 0x0000004948497221 */ /* 0x000fca0000000000 */
[----:B------:R-:W-:-:S07]  /*5490*/  MOV R75, R73 ;  /* 0x00000049004b7202 */ /* 0x000fce0000000f00 */
[----:B------:R-:W-:Y:S05]  /*54a0*/  WARPSYNC.COLLECTIVE R12, `(.L_x_108) ;  /* 0x000000000c087348 */ /* 0x000fea0003c00000 */
[----:B------:R0:W1:Y:S02]  /*54b0*/  SHFL.BFLY P3, R13, R75, R10, R11 ;  /* 0x0c00000a4b0d7389 */ /* 0x000064000006000b */
[----:B01----:R-:W-:Y:S05]  /*54c0*/  ENDCOLLECTIVE ;  /* 0x000000000000791b */ /* 0x003fea0003800000 */
.L_x_108:
[----:B------:R-:W-:Y:S01]  /*54d0*/  MOV R70, R13 ;  /* 0x0000000d00467202 */ /* 0x000fe20000000f00 */
[----:B------:R-:W-:Y:S06]  /*54e0*/  BRA `(.L_x_109) ;  /* 0xffffffc400887947 */ /* 0x000fec000383ffff */
.L_x_11:
[----:B------:R-:W-:Y:S01]  /*54f0*/  HFMA2 R10, -RZ, RZ, 0, 9.5367431640625e-07 ;  /* 0x00000010ff0a7431 */ /* 0x000fe200000001ff */
[----:B------:R-:W-:Y:S01]  /*5500*/  BSSY B0, `(.L_x_110) ;  /* 0x0000007000007945 */ /* 0x000fe20003800000 */
[----:B------:R-:W-:Y:S01]  /*5510*/  IMAD.MOV.U32 R75, RZ, RZ, R65 ;  /* 0x000000ffff4b7224 */ /* 0x000fe200078e0041 */
[----:B------:R-:W-:Y:S02]  /*5520*/  MOV R11, 0x1f ;  /* 0x0000001f000b7802 */ /* 0x000fe40000000f00 */
[----:B------:R-:W-:-:S07]  /*5530*/  MOV R12, 0xffffffff ;  /* 0xffffffff000c7802 */ /* 0x000fce0000000f00 */
[----:B-----5:R-:W-:Y:S05]  /*5540*/  WARPSYNC.COLLECTIVE R12, `(.L_x_111) ;  /* 0x000000000c087348 */ /* 0x020fea0003c00000 */
[----:B------:R0:W1:Y:S02]  /*5550*/  SHFL.BFLY P3, R13, R75, R10, R11 ;  /* 0x0c00000a4b0d7389 */ /* 0x000064000006000b */
[----:B01---5:R-:W-:Y:S05]  /*5560*/  ENDCOLLECTIVE ;  /* 0x000000000000791b */ /* 0x023fea0003800000 */
.L_x_111:
[----:B------:R-:W-:Y:S05]  /*5570*/  BSYNC B0 ;  /* 0x0000000000007941 */ /* 0x000fea0003800000 */
.L_x_110:
[----:B------:R-:W-:Y:S01]  /*5580*/  FADD R67, R65, R13 ;  /* 0x0000000d41437221 */ /* 0x000fe20000000000 */
[----:B------:R-:W-:Y:S02]  /*5590*/  HFMA2 R10, -RZ, RZ, 0, 4.76837158203125e-07 ;  /* 0x00000008ff0a7431 */ /* 0x000fe400000001ff */
[----:B------:R-:W-:Y:S01]  /*55a0*/  IMAD.MOV.U32 R11, RZ, RZ, 0x1f ;  /* 0x0000001fff0b7424 */ /* 0x000fe200078e00ff */
[----:B------:R-:W-:Y:S02]  /*55b0*/  MOV R12, 0xffffffff ;  /* 0xffffffff000c7802 */ /* 0x000fe40000000f00 */
[----:B------:R-:W-:-:S07]  /*55c0*/  MOV R75, R67 ;  /* 0x00000043004b7202 */ /* 0x000fce0000000f00 */
[----:B------:R-:W-:Y:S05]  /*55d0*/  WARPSYNC.COLLECTIVE R12, `(.L_x_112) ;  /* 0x000000000c087348 */ /* 0x000fea0003c00000 */
[----:B------:R0:W1:Y:S02]  /*55e0*/  SHFL.BFLY P3, R13, R75, R10, R11 ;  /* 0x0c00000a4b0d7389 */ /* 0x000064000006000b */
[----:B01----:R-:W-:Y:S05]  /*55f0*/  ENDCOLLECTIVE ;  /* 0x000000000000791b */ /* 0x003fea0003800000 */
.L_x_112:
[----:B------:R-:W-:Y:S02]  /*5600*/  HFMA2 R10, -RZ, RZ, 0, 2.384185791015625e-07 ;  /* 0x00000004ff0a7431 */ /* 0x000fe400000001ff */
[----:B------:R-:W-:-:S05]  /*5610*/  FADD R68, R67, R13 ;  /* 0x0000000d43447221 */ /* 0x000fca0000000000 */
[----:B------:R-:W-:-:S07]  /*5620*/  MOV R75, R68 ;  /* 0x00000044004b7202 */ /* 0x000fce0000000f00 */
[----:B------:R-:W-:Y:S05]  /*5630*/  WARPSYNC.COLLECTIVE R12, `(.L_x_113) ;  /* 0x000000000c087348 */ /* 0x000fea0003c00000 */
[----:B------:R0:W1:Y:S02]  /*5640*/  SHFL.BFLY P3, R13, R75, R10, R11 ;  /* 0x0c00000a4b0d7389 */ /* 0x000064000006000b */
[----:B01----:R-:W-:Y:S05]  /*5650*/  ENDCOLLECTIVE ;  /* 0x000000000000791b */ /* 0x003fea0003800000 */
.L_x_113:
[----:B------:R-:W-:Y:S02]  /*5660*/  HFMA2 R10, -RZ, RZ, 0, 1.1920928955078125e-07 ;  /* 0x00000002ff0a7431 */ /* 0x000fe400000001ff */
[----:B------:R-:W-:-:S05]  /*5670*/  FADD R69, R68, R13 ;  /* 0x0000000d44457221 */ /* 0x000fca0000000000 */
[----:B------:R-:W-:-:S07]  /*5680*/  MOV R75, R69 ;  /* 0x00000045004b7202 */ /* 0x000fce0000000f00 */
[----:B------:R-:W-:Y:S05]  /*5690*/  WARPSYNC.COLLECTIVE R12, `(.L_x_114) ;  /* 0x000000000c087348 */ /* 0x000fea0003c00000 */
[----:B------:R0:W1:Y:S02]  /*56a0*/  SHFL.BFLY P3, R13, R75, R10, R11 ;  /* 0x0c00000a4b0d7389 */ /* 0x000064000006000b */
[----:B01----:R-:W-:Y:S05]  /*56b0*/  ENDCOLLECTIVE ;  /* 0x000000000000791b */ /* 0x003fea0003800000 */
.L_x_114:
[----:B------:R-:W-:Y:S01]  /*56c0*/  MOV R10, 0x1 ;  /* 0x00000001000a7802 */ /* 0x000fe20000000f00 */
[----:B------:R-:W-:-:S04]  /*56d0*/  FADD R70, R69, R13 ;  /* 0x0000000d45467221 */ /* 0x000fc80000000000 */
[----:B------:R-:W-:-:S07]  /*56e0*/  IMAD.MOV.U32 R75, RZ, RZ, R70 ;  /* 0x000000ffff4b7224 */ /* 0x000fce00078e0046 */
[----:B------:R-:W-:Y:S05]  /*56f0*/  WARPSYNC.COLLECTIVE R12, `(.L_x_115) ;  /* 0x000000000c087348 */ /* 0x000fea0003c00000 */
[----:B------:R0:W1:Y:S02]  /*5700*/  SHFL.BFLY P3, R13, R75, R10, R11 ;  /* 0x0c00000a4b0d7389 */ /* 0x000064000006000b */
[----:B01----:R-:W-:Y:S05]  /*5710*/  ENDCOLLECTIVE ;  /* 0x000000000000791b */ /* 0x003fea0003800000 */
.L_x_115:
[----:B------:R-:W-:Y:S05]  /*5720*/  BRA `(.L_x_116) ;  /* 0xffffffc400687947 */ /* 0x000fea000383ffff */
.L_x_14:
[----:B------:R-:W-:Y:S01]  /*5730*/  HFMA2 R10, -RZ, RZ, 0, 9.5367431640625e-07 ;  /* 0x00000010ff0a7431 */ /* 0x000fe200000001ff */
[----:B------:R-:W-:Y:S01]  /*5740*/  BSSY B0, `(.L_x_117) ;  /* 0x0000007000007945 */ /* 0x000fe20003800000 */
[----:B------:R-:W-:Y:S02]  /*5750*/  MOV R75, R67 ;  /* 0x00000043004b7202 */ /* 0x000fe40000000f00 */
[----:B------:R-:W-:Y:S02]  /*5760*/  MOV R11, 0x1f ;  /* 0x0000001f000b7802 */ /* 0x000fe40000000f00 */
[----:B------:R-:W-:-:S07]  /*5770*/  MOV R12, 0xffffffff ;  /* 0xffffffff000c7802 */ /* 0x000fce0000000f00 */
[----:B0----5:R-:W-:Y:S05]  /*5780*/  WARPSYNC.COLLECTIVE R12, `(.L_x_118) ;  /* 0x000000000c087348 */ /* 0x021fea0003c00000 */
[----:B------:R1:W2:Y:S02]  /*5790*/  SHFL.BFLY P3, R13, R75, R10, R11 ;  /* 0x0c00000a4b0d7389 */ /* 0x0002a4000006000b */
[----:B012--5:R-:W-:Y:S05]  /*57a0*/  ENDCOLLECTIVE ;  /* 0x000000000000791b */ /* 0x027fea0003800000 */
.L_x_118:
[----:B------:R-:W-:Y:S05]  /*57b0*/  BSYNC B0 ;  /* 0x0000000000007941 */ /* 0x000fea0003800000 */
.L_x_117:
[----:B------:R-:W-:Y:S01]  /*57c0*/  FADD R68, R67, R13 ;  /* 0x0000000d43447221 */ /* 0x000fe20000000000 */
[----:B------:R-:W-:Y:S01]  /*57d0*/  HFMA2 R10, -RZ, RZ, 0, 4.76837158203125e-07 ;  /* 0x00000008ff0a7431 */ /* 0x000fe200000001ff */
[----:B------:R-:W-:Y:S02]  /*57e0*/  MOV R11, 0x1f ;  /* 0x0000001f000b7802 */ /* 0x000fe40000000f00 */
[----:B------:R-:W-:Y:S01]  /*57f0*/  IMAD.MOV.U32 R75, RZ, RZ, R68 ;  /* 0x000000ffff4b7224 */ /* 0x000fe200078e0044 */
[----:B------:R-:W-:-:S07]  /*5800*/  MOV R12, 0xffffffff ;  /* 0xffffffff000c7802 */ /* 0x000fce0000000f00 */
[----:B------:R-:W-:Y:S05]  /*5810*/  WARPSYNC.COLLECTIVE R12, `(.L_x_119) ;  /* 0x000000000c087348 */ /* 0x000fea0003c00000 */
[----:B------:R0:W1:Y:S02]  /*5820*/  SHFL.BFLY P3, R13, R75, R10, R11 ;  /* 0x0c00000a4b0d7389 */ /* 0x000064000006000b */
[----:B01----:R-:W-:Y:S05]  /*5830*/  ENDCOLLECTIVE ;  /* 0x000000000000791b */ /* 0x003fea0003800000 */
.L_x_119:
[----:B------:R-:W-:Y:S02]  /*5840*/  HFMA2 R10, -RZ, RZ, 0, 2.384185791015625e-07 ;  /* 0x00000004ff0a7431 */ /* 0x000fe400000001ff */
[----:B------:R-:W-:-:S05]  /*5850*/  FADD R69, R68, R13 ;  /* 0x0000000d44457221 */ /* 0x000fca0000000000 */
[----:B------:R-:W-:-:S07]  /*5860*/  MOV R75, R69 ;  /* 0x00000045004b7202 */ /* 0x000fce0000000f00 */
[----:B------:R-:W-:Y:S05]  /*5870*/  WARPSYNC.COLLECTIVE R12, `(.L_x_120) ;  /* 0x000000000c087348 */ /* 0x000fea0003c00000 */
[----:B------:R0:W1:Y:S02]  /*5880*/  SHFL.BFLY P3, R13, R75, R10, R11 ;  /* 0x0c00000a4b0d7389 */ /* 0x000064000006000b */
[----:B01----:R-:W-:Y:S05]  /*5890*/  ENDCOLLECTIVE ;  /* 0x000000000000791b */ /* 0x003fea0003800000 */
.L_x_120:
[----:B------:R-:W-:Y:S01]  /*58a0*/  MOV R10, 0x2 ;  /* 0x00000002000a7802 */ /* 0x000fe20000000f00 */
[----:B------:R-:W-:-:S04]  /*58b0*/  FADD R70, R69, R13 ;  /* 0x0000000d45467221 */ /* 0x000fc80000000000 */
[----:B------:R-:W-:-:S07]  /*58c0*/  IMAD.MOV.U32 R75, RZ, RZ, R70 ;  /* 0x000000ffff4b7224 */ /* 0x000fce00078e0046 */
[----:B------:R-:W-:Y:S05]  /*58d0*/  WARPSYNC.COLLECTIVE R12, `(.L_x_121) ;  /* 0x000000000c087348 */ /* 0x000fea0003c00000 */
[----:B------:R0:W1:Y:S02]  /*58e0*/  SHFL.BFLY P3, R13, R75, R10, R11 ;  /* 0x0c00000a4b0d7389 */ /* 0x000064000006000b */
[----:B01----:R-:W-:Y:S05]  /*58f0*/  ENDCOLLECTIVE ;  /* 0x000000000000791b */ /* 0x003fea0003800000 */
.L_x_121:
[----:B------:R-:W-:Y:S02]  /*5900*/  HFMA2 R10, -RZ, RZ, 0, 5.9604644775390625e-08 ;  /* 0x00000001ff0a7431 */ /* 0x000fe400000001ff */
[----:B------:R-:W-:-:S05]  /*5910*/  FADD R71, R70, R13 ;  /* 0x0000000d46477221 */ /* 0x000fca0000000000 */
[----:B------:R-:W-:-:S07]  /*5920*/  MOV R75, R71 ;  /* 0x00000047004b7202 */ /* 0x000fce0000000f00 */
[----:B------:R-:W-:Y:S05]  /*5930*/  WARPSYNC.COLLECTIVE R12, `(.L_x_122) ;  /* 0x000000000c087348 */ /* 0x000fea0003c00000 */
[----:B------:R0:W1:Y:S02]  /*5940*/  SHFL.BFLY P3, R13, R75, R10, R11 ;  /* 0x0c00000a4b0d7389 */ /* 0x000064000006000b */
[----:B01----:R-:W-:Y:S05]  /*5950*/  ENDCOLLECTIVE ;  /* 0x000000000000791b */ /* 0x003fea0003800000 */
.L_x_122:
[----:B------:R-:W-:Y:S05]  /*5960*/  BRA `(.L_x_123) ;  /* 0xffffffc400487947 */ /* 0x000fea000383ffff */
.L_x_17:
[----:B------:R-:W-:Y:S01]  /*5970*/  HFMA2 R10, -RZ, RZ, 0, 9.5367431640625e-07 ;  /* 0x00000010ff0a7431 */ /* 0x000fe200000001ff */
[----:B------:R-:W-:Y:S01]  /*5980*/  BSSY B0, `(.L_x_124) ;  /* 0x0000007000007945 */ /* 0x000fe20003800000 */
[----:B------:R-:W-:Y:S01]  /*5990*/  MOV R75, R68 ;  /* 0x00000044004b7202 */ /* 0x000fe20000000f00 */
[----:B------:R-:W-:Y:S01]  /*59a0*/  IMAD.MOV.U32 R11, RZ, RZ, 0x1f ;  /* 0x0000001fff0b7424 */ /* 0x000fe200078e00ff */
[----:B------:R-:W-:-:S07]  /*59b0*/  MOV R12, 0xffffffff ;  /* 0xffffffff000c7802 */ /* 0x000fce0000000f00 */
[----:B0----5:R-:W-:Y:S05]  /*59c0*/  WARPSYNC.COLLECTIVE R12, `(.L_x_125) ;  /* 0x000000000c087348 */ /* 0x021fea0003c00000 */
[----:B------:R1:W2:Y:S02]  /*59d0*/  SHFL.BFLY P3, R13, R75, R10, R11 ;  /* 0x0c00000a4b0d7389 */ /* 0x0002a4000006000b */
[----:B012--5:R-:W-:Y:S05]  /*59e0*/  ENDCOLLECTIVE ;  /* 0x000000000000791b */ /* 0x027fea0003800000 */
.L_x_125:
[----:B------:R-:W-:Y:S05]  /*59f0*/  BSYNC B0 ;  /* 0x0000000000007941 */ /* 0x000fea0003800000 */
.L_x_124:
[----:B------:R-:W-:Y:S01]  /*5a00*/  FADD R69, R68, R13 ;  /* 0x0000000d44457221 */ /* 0x000fe20000000000 */
[----:B------:R-:W-:Y:S01]  /*5a10*/  HFMA2 R10, -RZ, RZ, 0, 4.76837158203125e-07 ;  /* 0x00000008ff0a7431 */ /* 0x000fe200000001ff */
[----:B------:R-:W-:Y:S02]  /*5a20*/  MOV R11, 0x1f ;  /* 0x0000001f000b7802 */ /* 0x000fe40000000f00 */
[----:B------:R-:W-:Y:S02]  /*5a30*/  MOV R12, 0xffffffff ;  /* 0xffffffff000c7802 */ /* 0x000fe40000000f00 */
[----:B------:R-:W-:-:S07]  /*5a40*/  MOV R75, R69 ;  /* 0x00000045004b7202 */ /* 0x000fce0000000f00 */
[----:B------:R-:W-:Y:S05]  /*5a50*/  WARPSYNC.COLLECTIVE R12, `(.L_x_126) ;  /* 0x000000000c087348 */ /* 0x000fea0003c00000 */
[----:B------:R0:W1:Y:S02]  /*5a60*/  SHFL.BFLY P3, R13, R75, R10, R11 ;  /* 0x0c00000a4b0d7389 */ /* 0x000064000006000b */
[----:B01----:R-:W-:Y:S05]  /*5a70*/  ENDCOLLECTIVE ;  /* 0x000000000000791b */ /* 0x003fea0003800000 */
.L_x_126:
[----:B------:R-:W-:Y:S02]  /*5a80*/  HFMA2 R10, -RZ, RZ, 0, 2.384185791015625e-07 ;  /* 0x00000004ff0a7431 */ /* 0x000fe400000001ff */
[----:B------:R-:W-:-:S04]  /*5a90*/  FADD R70, R69, R13 ;  /* 0x0000000d45467221 */ /* 0x000fc80000000000 */
[----:B------:R-:W-:-:S07]  /*5aa0*/  IMAD.MOV.U32 R75, RZ, RZ, R70 ;  /* 0x000000ffff4b7224 */ /* 0x000fce00078e0046 */
[----:B------:R-:W-:Y:S05]  /*5ab0*/  WARPSYNC.COLLECTIVE R12, `(.L_x_127) ;  /* 0x000000000c087348 */ /* 0x000fea0003c00000 */
[----:B------:R0:W1:Y:S02]  /*5ac0*/  SHFL.BFLY P3, R13, R75, R10, R11 ;  /* 0x0c00000a4b0d7389 */ /* 0x000064000006000b */
[----:B01----:R-:W-:Y:S05]  /*5ad0*/  ENDCOLLECTIVE ;  /* 0x000000000000791b */ /* 0x003fea0003800000 */
.L_x_127:
[----:B------:R-:W-:Y:S02]  /*5ae0*/  HFMA2 R10, -RZ, RZ, 0, 1.1920928955078125e-07 ;  /* 0x00000002ff0a7431 */ /* 0x000fe400000001ff */
[----:B------:R-:W-:-:S05]  /*5af0*/  FADD R71, R70, R13 ;  /* 0x0000000d46477221 */ /* 0x000fca0000000000 */
[----:B------:R-:W-:-:S07]  /*5b00*/  MOV R75, R71 ;  /* 0x00000047004b7202 */ /* 0x000fce0000000f00 */
[----:B------:R-:W-:Y:S05]  /*5b10*/  WARPSYNC.COLLECTIVE R12, `(.L_x_128) ;  /* 0x000000000c087348 */ /* 0x000fea0003c00000 */
[----:B------:R0:W1:Y:S02]  /*5b20*/  SHFL.BFLY P3, R13, R75, R10, R11 ;  /* 0x0c00000a4b0d7389 */ /* 0x000064000006000b */
[----:B01----:R-:W-:Y:S05]  /*5b30*/  ENDCOLLECTIVE ;  /* 0x000000000000791b */ /* 0x003fea0003800000 */
.L_x_128:
[----:B------:R-:W-:Y:S02]  /*5b40*/  HFMA2 R10, -RZ, RZ, 0, 5.9604644775390625e-08 ;  /* 0x00000001ff0a7431 */ /* 0x000fe400000001ff */
[----:B------:R-:W-:-:S05]  /*5b50*/  FADD R72, R71, R13 ;  /* 0x0000000d47487221 */ /* 0x000fca0000000000 */
[----:B------:R-:W-:-:S07]  /*5b60*/  MOV R75, R72 ;  /* 0x00000048004b7202 */ /* 0x000fce0000000f00 */
[----:B------:R-:W-:Y:S05]  /*5b70*/  WARPSYNC.COLLECTIVE R12, `(.L_x_129) ;  /* 0x000000000c087348 */ /* 0x000fea0003c00000 */
[----:B------:R0:W1:Y:S02]  /*5b80*/  SHFL.BFLY P3, R13, R75, R10, R11 ;  /* 0x0c00000a4b0d7389 */ /* 0x000064000006000b */
[----:B01----:R-:W-:Y:S05]  /*5b90*/  ENDCOLLECTIVE ;  /* 0x000000000000791b */ /* 0x003fea0003800000 */
.L_x_129:
[----:B------:R-:W-:Y:S05]  /*5ba0*/  BRA `(.L_x_130) ;  /* 0xffffffc400287947 */ /* 0x000fea000383ffff */
.L_x_20:
[----:B------:R-:W-:Y:S01]  /*5bb0*/  HFMA2 R11, -RZ, RZ, 0, 1.847743988037109375e-06 ;  /* 0x0000001fff0b7431 */ /* 0x000fe200000001ff */
[----:B------:R-:W-:Y:S01]  /*5bc0*/  BSSY B0, `(.L_x_131) ;  /* 0x0000007000007945 */ /* 0x000fe20003800000 */
[----:B------:R-:W-:Y:S01]  /*5bd0*/  IMAD.MOV.U32 R75, RZ, RZ, R69 ;  /* 0x000000ffff4b7224 */ /* 0x000fe200078e0045 */
[----:B------:R-:W-:Y:S02]  /*5be0*/  MOV R10, 0x10 ;  /* 0x00000010000a7802 */ /* 0x000fe40000000f00 */
[----:B------:R-:W-:-:S07]  /*5bf0*/  MOV R12, 0xffffffff ;  /* 0xffffffff000c7802 */ /* 0x000fce0000000f00 */
[----:B0----5:R-:W-:Y:S05]  /*5c00*/  WARPSYNC.COLLECTIVE R12, `(.L_x_132) ;  /* 0x000000000c087348 */ /* 0x021fea0003c00000 */
[----:B------:R1:W2:Y:S02]  /*5c10*/  SHFL.BFLY P3, R13, R75, R10, R11 ;  /* 0x0c00000a4b0d7389 */ /* 0x0002a4000006000b */
[----:B012--5:R-:W-:Y:S05]  /*5c20*/  ENDCOLLECTIVE ;  /* 0x000000000000791b */ /* 0x027fea0003800000 */
.L_x_132:
[----:B------:R-:W-:Y:S05]  /*5c30*/  BSYNC B0 ;  /* 0x0000000000007941 */ /* 0x000fea0003800000 */
.L_x_131:
        /* <DEDUP_REMOVED lines=8> */
.L_x_133:
[----:B------:R-:W-:Y:S02]  /*5cc0*/  HFMA2 R10, -RZ, RZ, 0, 2.384185791015625e-07 ;  /* 0x00000004ff0a7431 */ /* 0x000fe400000001ff */
[----:B------:R-:W-:-:S05]  /*5cd0*/  FADD R71, R70, R13 ;  /* 0x0000000d46477221 */ /* 0x000fca0000000000 */
[----:B------:R-:W-:-:S07]  /*5ce0*/  MOV R75, R71 ;  /* 0x00000047004b7202 */ /* 0x000fce0000000f00 */
[----:B------:R-:W-:Y:S05]  /*5cf0*/  WARPSYNC.COLLECTIVE R12, `(.L_x_134) ;  /* 0x000000000c087348 */ /* 0x000fea0003c00000 */
[----:B------:R0:W1:Y:S02]  /*5d00*/  SHFL.BFLY P3, R13, R75, R10, R11 ;  /* 0x0c00000a4b0d7389 */ /* 0x000064000006000b */
[----:B01----:R-:W-:Y:S05]  /*5d10*/  ENDCOLLECTIVE ;  /* 0x000000000000791b */ /* 0x003fea0003800000 */
.L_x_134:
[----:B------:R-:W-:Y:S02]  /*5d20*/  HFMA2 R10, -RZ, RZ, 0, 1.1920928955078125e-07 ;  /* 0x00000002ff0a7431 */ /* 0x000fe400000001ff */
[----:B------:R-:W-:-:S05]  /*5d30*/  FADD R72, R71, R13 ;  /* 0x0000000d47487221 */ /* 0x000fca0000000000 */
[----:B------:R-:W-:-:S07]  /*5d40*/  MOV R75, R72 ;  /* 0x00000048004b7202 */ /* 0x000fce0000000f00 */
[----:B------:R-:W-:Y:S05]  /*5d50*/  WARPSYNC.COLLECTIVE R12, `(.L_x_135) ;  /* 0x000000000c087348 */ /* 0x000fea0003c00000 */
[----:B------:R0:W1:Y:S02]  /*5d60*/  SHFL.BFLY P3, R13, R75, R10, R11 ;  /* 0x0c00000a4b0d7389 */ /* 0x000064000006000b */
[----:B01----:R-:W-:Y:S05]  /*5d70*/  ENDCOLLECTIVE ;  /* 0x000000000000791b */ /* 0x003fea0003800000 */
.L_x_135:
[----:B------:R-:W-:Y:S01]  /*5d80*/  MOV R10, 0x1 ;  /* 0x00000001000a7802 */ /* 0x000fe20000000f00 */
[----:B------:R-:W-:-:S04]  /*5d90*/  FADD R73, R72, R13 ;  /* 0x0000000d48497221 */ /* 0x000fc80000000000 */
[----:B------:R-:W-:-:S07]  /*5da0*/  IMAD.MOV.U32 R75, RZ, RZ, R73 ;  /* 0x000000ffff4b7224 */ /* 0x000fce00078e0049 */
[----:B------:R-:W-:Y:S05]  /*5db0*/  WARPSYNC.COLLECTIVE R12, `(.L_x_136) ;  /* 0x000000000c087348 */ /* 0x000fea0003c00000 */
[----:B------:R0:W1:Y:S02]  /*5dc0*/  SHFL.BFLY P3, R13, R75, R10, R11 ;  /* 0x0c00000a4b0d7389 */ /* 0x000064000006000b */
[----:B01----:R-:W-:Y:S05]  /*5dd0*/  ENDCOLLECTIVE ;  /* 0x000000000000791b */ /* 0x003fea0003800000 */
.L_x_136:
[----:B------:R-:W-:Y:S05]  /*5de0*/  BRA `(.L_x_137) ;  /* 0xffffffc400087947 */ /* 0x000fea000383ffff */
.L_x_23:
        /* <DEDUP_REMOVED lines=8> */
.L_x_139:
[----:B------:R-:W-:Y:S05]  /*5e70*/  BSYNC B0 ;  /* 0x0000000000007941 */ /* 0x000fea0003800000 */
.L_x_138:
        /* <DEDUP_REMOVED lines=8> */
.L_x_140:
[----:B------:R-:W-:Y:S02]  /*5f00*/  HFMA2 R10, -RZ, RZ, 0, 2.384185791015625e-07 ;  /* 0x00000004ff0a7431 */ /* 0x000fe400000001ff */
[----:B------:R-:W-:-:S05]  /*5f10*/  FADD R72, R71, R13 ;  /* 0x0000000d47487221 */ /* 0x000fca0000000000 */
[----:B------:R-:W-:-:S07]  /*5f20*/  MOV R75, R72 ;  /* 0x00000048004b7202 */ /* 0x000fce0000000f00 */
[----:B------:R-:W-:Y:S05]  /*5f30*/  WARPSYNC.COLLECTIVE R12, `(.L_x_141) ;  /* 0x000000000c087348 */ /* 0x000fea0003c00000 */
[----:B------:R0:W1:Y:S02]  /*5f40*/  SHFL.BFLY P3, R13, R75, R10, R11 ;  /* 0x0c00000a4b0d7389 */ /* 0x000064000006000b */
[----:B01----:R-:W-:Y:S05]  /*5f50*/  ENDCOLLECTIVE ;  /* 0x000000000000791b */ /* 0x003fea0003800000 */
.L_x_141:
[----:B------:R-:W-:Y:S01]  /*5f60*/  MOV R10, 0x2 ;  /* 0x00000002000a7802 */ /* 0x000fe20000000f00 */
[----:B------:R-:W-:-:S04]  /*5f70*/  FADD R73, R72, R13 ;  /* 0x0000000d48497221 */ /* 0x000fc80000000000 */
[----:B------:R-:W-:-:S07]  /*5f80*/  IMAD.MOV.U32 R75, RZ, RZ, R73 ;  /* 0x000000ffff4b7224 */ /* 0x000fce00078e0049 */
[----:B------:R-:W-:Y:S05]  /*5f90*/  WARPSYNC.COLLECTIVE R12, `(.L_x_142) ;  /* 0x000000000c087348 */ /* 0x000fea0003c00000 */
[----:B------:R0:W1:Y:S02]  /*5fa0*/  SHFL.BFLY P3, R13, R75, R10, R11 ;  /* 0x0c00000a4b0d7389 */ /* 0x000064000006000b */
[----:B01----:R-:W-:Y:S05]  /*5fb0*/  ENDCOLLECTIVE ;  /* 0x000000000000791b */ /* 0x003fea0003800000 */
.L_x_142:
[----:B------:R-:W-:Y:S02]  /*5fc0*/  HFMA2 R10, -RZ, RZ, 0, 5.9604644775390625e-08 ;  /* 0x00000001ff0a7431 */ /* 0x000fe400000001ff */
[----:B------:R-:W-:-:S05]  /*5fd0*/  FADD R74, R73, R13 ;  /* 0x0000000d494a7221 */ /* 0x000fca0000000000 */
[----:B------:R-:W-:-:S07]  /*5fe0*/  MOV R75, R74 ;  /* 0x0000004a004b7202 */ /* 0x000fce0000000f00 */
[----:B------:R-:W-:Y:S05]  /*5ff0*/  WARPSYNC.COLLECTIVE R12, `(.L_x_143) ;  /* 0x000000000c087348 */ /* 0x000fea0003c00000 */
[----:B------:R0:W1:Y:S02]  /*6000*/  SHFL.BFLY P3, R13, R75, R10, R11 ;  /* 0x0c00000a4b0d7389 */ /* 0x000064000006000b */
[----:B01----:R-:W-:Y:S05]  /*6010*/  ENDCOLLECTIVE ;  /* 0x000000000000791b */ /* 0x003fea0003800000 */
.L_x_143:
[----:B------:R-:W-:Y:S05]  /*6020*/  BRA `(.L_x_144) ;  /* 0xffffffc000e87947 */ /* 0x000fea000383ffff */
.L_x_26:
        /* <DEDUP_REMOVED lines=8> */
.L_x_146:
[----:B------:R-:W-:Y:S05]  /*60b0*/  BSYNC B0 ;  /* 0x0000000000007941 */ /* 0x000fea0003800000 */
.L_x_145:
        /* <DEDUP_REMOVED lines=8> */
.L_x_147:
[----:B------:R-:W-:Y:S02]  /*6140*/  HFMA2 R10, -RZ, RZ, 0, 2.384185791015625e-07 ;  /* 0x00000004ff0a7431 */ /* 0x000fe400000001ff */
[----:B------:R-:W-:-:S04]  /*6150*/  FADD R72, R71, R13 ;  /* 0x0000000d47487221 */ /* 0x000fc80000000000 */
[----:B------:R-:W-:-:S07]  /*6160*/  IMAD.MOV.U32 R75, RZ, RZ, R72 ;  /* 0x000000ffff4b7224 */ /* 0x000fce00078e0048 */
[----:B------:R-:W-:Y:S05]  /*6170*/  WARPSYNC.COLLECTIVE R12, `(.L_x_148) ;  /* 0x000000000c087348 */ /* 0x000fea0003c00000 */
[----:B------:R0:W1:Y:S02]  /*6180*/  SHFL.BFLY P3, R13, R75, R10, R11 ;  /* 0x0c00000a4b0d7389 */ /* 0x000064000006000b */
[----:B01----:R-:W-:Y:S05]  /*6190*/  ENDCOLLECTIVE ;  /* 0x000000000000791b */ /* 0x003fea0003800000 */
.L_x_148:
[----:B------:R-:W-:Y:S02]  /*61a0*/  HFMA2 R10, -RZ, RZ, 0, 1.1920928955078125e-07 ;  /* 0x00000002ff0a7431 */ /* 0x000fe400000001ff */
[----:B------:R-:W-:-:S05]  /*61b0*/  FADD R73, R72, R13 ;  /* 0x0000000d48497221 */ /* 0x000fca0000000000 */
[----:B------:R-:W-:-:S07]  /*61c0*/  MOV R75, R73 ;  /* 0x00000049004b7202 */ /* 0x000fce0000000f00 */
[----:B------:R-:W-:Y:S05]  /*61d0*/  WARPSYNC.COLLECTIVE R12, `(.L_x_149) ;  /* 0x000000000c087348 */ /* 0x000fea0003c00000 */
[----:B------:R0:W1:Y:S02]  /*61e0*/  SHFL.BFLY P3, R13, R75, R10, R11 ;  /* 0x0c00000a4b0d7389 */ /* 0x000064000006000b */
[----:B01----:R-:W-:Y:S05]  /*61f0*/  ENDCOLLECTIVE ;  /* 0x000000000000791b */ /* 0x003fea0003800000 */
.L_x_149:
[----:B------:R-:W-:Y:S02]  /*6200*/  HFMA2 R10, -RZ, RZ, 0, 5.9604644775390625e-08 ;  /* 0x00000001ff0a7431 */ /* 0x000fe400000001ff */
[----:B------:R-:W-:-:S05]  /*6210*/  FADD R74, R73, R13 ;  /* 0x0000000d494a7221 */ /* 0x000fca0000000000 */
[----:B------:R-:W-:-:S07]  /*6220*/  MOV R75, R74 ;  /* 0x0000004a004b7202 */ /* 0x000fce0000000f00 */
[----:B------:R-:W-:Y:S05]  /*6230*/  WARPSYNC.COLLECTIVE R12, `(.L_x_150) ;  /* 0x000000000c087348 */ /* 0x000fea0003c00000 */
[----:B------:R0:W1:Y:S02]  /*6240*/  SHFL.BFLY P3, R13, R75, R10, R11 ;  /* 0x0c00000a4b0d7389 */ /* 0x000064000006000b */
[----:B01----:R-:W-:Y:S05]  /*6250*/  ENDCOLLECTIVE ;  /* 0x000000000000791b */ /* 0x003fea0003800000 */
.L_x_150:
[----:B------:R-:W-:Y:S05]  /*6260*/  BRA `(.L_x_151) ;  /* 0xffffffc000d07947 */ /* 0x000fea000383ffff */
        .weak           $__internal_0_$__cuda_sm20_rcp_rn_f32_slowpath
        .type           $__internal_0_$__cuda_sm20_rcp_rn_f32_slowpath,@function
        .size           $__internal_0_$__cuda_sm20_rcp_rn_f32_slowpath,(.L_x_157 - $__internal_0_$__cuda_sm20_rcp_rn_f32_slowpath)
$__internal_0_$__cuda_sm20_rcp_rn_f32_slowpath:
[----:B------:R-:W-:Y:S01]  /*6270*/  IMAD.SHL.U32 R0, R2, 0x2, RZ ;  /* 0x0000000202007824 */ /* 0x000fe200078e00ff */
[----:B------:R-:W-:Y:S04]  /*6280*/  BSSY.RECONVERGENT B1, `(.L_x_152) ;  /* 0x0000030000017945 */ /* 0x000fe80003800200 */
[----:B------:R-:W-:-:S04]  /*6290*/  SHF.R.U32.HI R10, RZ, 0x18, R0 ;  /* 0x00000018ff0a7819 */ /* 0x000fc80000011600 */
[----:B------:R-:W-:-:S13]  /*62a0*/  ISETP.NE.U32.AND P0, PT, R10, RZ, PT ;  /* 0x000000ff0a00720c */ /* 0x000fda0003f05070 */
[----:B------:R-:W-:Y:S05]  /*62b0*/  @P0 BRA `(.L_x_153) ;  /* 0x0000000000280947 */ /* 0x000fea0003800000 */
[----:B------:R-:W-:-:S04]  /*62c0*/  SHF.L.U32 R0, R2, 0x1, RZ ;  /* 0x0000000102007819 */ /* 0x000fc800000006ff */
[----:B------:R-:W-:-:S13]  /*62d0*/  ISETP.NE.AND P0, PT, R0, RZ, PT ;  /* 0x000000ff0000720c */ /* 0x000fda0003f05270 */
[----:B------:R-:W-:Y:S01]  /*62e0*/  @P0 FFMA R4, R2, 1.84467440737095516160e+19, RZ ;  /* 0x5f80000002040823 */ /* 0x000fe200000000ff */
[----:B------:R-:W-:Y:S08]  /*62f0*/  @!P0 MUFU.RCP R3, R2 ;  /* 0x0000000200038308 */ /* 0x000ff00000001000 */
[----:B------:R-:W0:Y:S02]  /*6300*/  @P0 MUFU.RCP R7, R4 ;  /* 0x0000000400070308 */ /* 0x000e240000001000 */
[----:B0-----:R-:W-:-:S04]  /*6310*/  @P0 FFMA R0, R4, R7, -1 ;  /* 0xbf80000004000423 */ /* 0x001fc80000000007 */
[----:B------:R-:W-:-:S04]  /*6320*/  @P0 FADD.FTZ R0, -R0, -RZ ;  /* 0x800000ff00000221 */ /* 0x000fc80000010100 */
[----:B------:R-:W-:-:S04]  /*6330*/  @P0 FFMA R0, R7, R0, R7 ;  /* 0x0000000007000223 */ /* 0x000fc80000000007 */
[----:B------:R-:W-:Y:S01]  /*6340*/  @P0 FFMA R3, R0, 1.84467440737095516160e+19, RZ ;  /* 0x5f80000000030823 */ /* 0x000fe200000000ff */
[----:B------:R-:W-:Y:S06]  /*6350*/  BRA `(.L_x_154) ;  /* 0x0000000000887947 */ /* 0x000fec0003800000 */
.L_x_153:
[----:B------:R-:W-:-:S04]  /*6360*/  IADD3 R11, PT, PT, R10, -0xfd, RZ ;  /* 0xffffff030a0b7810 */ /* 0x000fc80007ffe0ff */
[----:B------:R-:W-:-:S13]  /*6370*/  ISETP.GT.U32.AND P0, PT, R11, 0x1, PT ;  /* 0x000000010b00780c */ /* 0x000fda0003f04070 */
[----:B------:R-:W-:Y:S05]  /*6380*/  @P0 BRA `(.L_x_155) ;  /* 0x0000000000780947 */ /* 0x000fea0003800000 */
[----:B------:R-:W-:Y:S02]  /*6390*/  LOP3.LUT R0, R2, 0x7fffff, RZ, 0xc0, !PT ;  /* 0x007fffff02007812 */ /* 0x000fe400078ec0ff */
[----:B------:R-:W-:Y:S02]  /*63a0*/  MOV R8, 0x3 ;  /* 0x0000000300087802 */ /* 0x000fe40000000f00 */
[----:B------:R-:W-:Y:S02]  /*63b0*/  LOP3.LUT R0, R0, 0x3f800000, RZ, 0xfc, !PT ;  /* 0x3f80000000007812 */ /* 0x000fe400078efcff */
[----:B------:R-:W-:Y:S02]  /*63c0*/  SHF.L.U32 R8, R8, R11, RZ ;  /* 0x0000000b08087219 */ /* 0x000fe400000006ff */
[----:B------:R-:W0:Y:S02]  /*63d0*/  MUFU.RCP R3, R0 ;  /* 0x0000000000037308 */ /* 0x000e240000001000 */
[----:B0-----:R-:W-:-:S04]  /*63e0*/  FFMA R4, R0, R3, -1 ;  /* 0xbf80000000047423 */ /* 0x001fc80000000003 */
[----:B------:R-:W-:-:S04]  /*63f0*/  FADD.FTZ R4, -R4, -RZ ;  /* 0x800000ff04047221 */ /* 0x000fc80000010100 */
[CCC-:B------:R-:W-:Y:S01]  /*6400*/  FFMA.RM R6, R3.reuse, R4.reuse, R3.reuse ;  /* 0x0000000403067223 */ /* 0x1c0fe20000004003 */
[----:B------:R-:W-:-:S04]  /*6410*/  FFMA.RP R7, R3, R4, R3 ;  /* 0x0000000403077223 */ /* 0x000fc80000008003 */
[C---:B------:R-:W-:Y:S02]  /*6420*/  LOP3.LUT R3, R6.reuse, 0x7fffff, RZ, 0xc0, !PT ;  /* 0x007fffff06037812 */ /* 0x040fe400078ec0ff */
[----:B------:R-:W-:Y:S02]  /*6430*/  FSETP.NEU.FTZ.AND P0, PT, R6, R7, PT ;  /* 0x000000070600720b */ /* 0x000fe40003f1d000 */
[----:B------:R-:W-:Y:S02]  /*6440*/  LOP3.LUT R3, R3, 0x800000, RZ, 0xfc, !PT ;  /* 0x0080000003037812 */ /* 0x000fe400078efcff */
[----:B------:R-:W-:Y:S02]  /*6450*/  SEL R4, RZ, 0xffffffff, !P0 ;  /* 0xffffffffff047807 */ /* 0x000fe40004000000 */
[----:B------:R-:W-:Y:S02]  /*6460*/  LOP3.LUT R8, R8, R3, RZ, 0xc0, !PT ;  /* 0x0000000308087212 */ /* 0x000fe400078ec0ff */
[----:B------:R-:W-:-:S02]  /*6470*/  IADD3 R4, PT, PT, -R4, RZ, RZ ;  /* 0x000000ff04047210 */ /* 0x000fc40007ffe1ff */
[-C--:B------:R-:W-:Y:S02]  /*6480*/  SHF.R.U32.HI R8, RZ, R11.reuse, R8 ;  /* 0x0000000bff087219 */ /* 0x080fe40000011608 */
[----:B------:R-:W-:Y:S02]  /*6490*/  LOP3.LUT P1, RZ, R4, R11, R3, 0xf8, !PT ;  /* 0x0000000b04ff7212 */ /* 0x000fe4000782f803 */
[C---:B------:R-:W-:Y:S02]  /*64a0*/  LOP3.LUT P0, RZ, R8.reuse, 0x1, RZ, 0xc0, !PT ;  /* 0x0000000108ff7812 */ /* 0x040fe4000780c0ff */
[----:B------:R-:W-:-:S04]  /*64b0*/  LOP3.LUT P2, RZ, R8, 0x2, RZ, 0xc0, !PT ;  /* 0x0000000208ff7812 */ /* 0x000fc8000784c0ff */
[----:B------:R-:W-:Y:S02]  /*64c0*/  PLOP3.LUT P0, PT, P0, P1, P2, 0xe0, 0x0 ;  /* 0x000000000000781c */ /* 0x000fe40000703c20 */
[----:B------:R-:W-:Y:S02]  /*64d0*/  LOP3.LUT P1, RZ, R2, 0x7fffff, RZ, 0xc0, !PT ;  /* 0x007fffff02ff7812 */ /* 0x000fe4000782c0ff */
[----:B------:R-:W-:-:S04]  /*64e0*/  SEL R0, RZ, 0x1, !P0 ;  /* 0x00000001ff007807 */ /* 0x000fc80004000000 */
[----:B------:R-:W-:-:S04]  /*64f0*/  IADD3 R0, PT, PT, -R0, RZ, RZ ;  /* 0x000000ff00007210 */ /* 0x000fc80007ffe1ff */
[----:B------:R-:W-:Y:S01]  /*6500*/  ISETP.GE.AND P0, PT, R0, RZ, PT ;  /* 0x000000ff0000720c */ /* 0x000fe20003f06270 */
[----:B------:R-:W-:-:S05]  /*6510*/  VIADD R0, R10, 0xffffff04 ;  /* 0xffffff040a007836 */ /* 0x000fca0000000000 */
[----:B------:R-:W-:-:S07]  /*6520*/  SHF.R.U32.HI R3, RZ, R0, R3 ;  /* 0x00000000ff037219 */ /* 0x000fce0000011603 */
[----:B------:R-:W-:-:S04]  /*6530*/  @!P0 IADD3 R3, PT, PT, R3, 0x1, RZ ;  /* 0x0000000103038810 */ /* 0x000fc80007ffe0ff */
[----:B------:R-:W-:-:S04]  /*6540*/  @!P1 SHF.L.U32 R3, R3, 0x1, RZ ;  /* 0x0000000103039819 */ /* 0x000fc800000006ff */
[----:B------:R-:W-:Y:S01]  /*6550*/  LOP3.LUT R3, R3, 0x80000000, R2, 0xf8, !PT ;  /* 0x8000000003037812 */ /* 0x000fe200078ef802 */
[----:B------:R-:W-:Y:S06]  /*6560*/  BRA `(.L_x_154) ;  /* 0x0000000000047947 */ /* 0x000fec0003800000 */
.L_x_155:
[----:B------:R0:W1:Y:S02]  /*6570*/  MUFU.RCP R3, R2 ;  /* 0x0000000200037308 */ /* 0x0000640000001000 */
.L_x_154:
[----:B------:R-:W-:Y:S05]  /*6580*/  BSYNC.RECONVERGENT B1 ;  /* 0x0000000000017941 */ /* 0x000fea0003800200 */
.L_x_152:
[----:B-1----:R-:W-:Y:S01]  /*6590*/  MOV R0, R3 ;  /* 0x0000000300007202 */ /* 0x002fe20000000f00 */
[----:B------:R-:W-:Y:S01]  /*65a0*/  HFMA2 R3, -RZ, RZ, 0, 0 ;  /* 0x00000000ff037431 */ /* 0x000fe200000001ff */
[----:B0-----:R-:W-:-:S04]  /*65b0*/  MOV R2, R9 ;  /* 0x0000000900027202 */ /* 0x001fc80000000f00 */
[----:B------:R-:W-:Y:S05]  /*65c0*/  RET.REL.NODEC R2 `(_Z39flashattn_warp_full_softmax_v12d_fixed2PK6__halfS1_S1_Pfiif) ;  /* 0xffffff98028c7950 */ /* 0x000fea0003c3ffff */
.L_x_156:
[----:B------:R-:W-:-:S00]  /*65d0*/  BRA `(.L_x_156) ;  /* 0xfffffffc00fc7947 */ /* 0x000fc0000383ffff */
[----:B------:R-:W-:-:S00]  /*65e0*/  NOP ;  /* 0x0000000000007918 */ /* 0x000fc00000000000 */
        /* <DEDUP_REMOVED lines=9> */
.L_x_157:


//--------------------- .nv.shared._Z39flashattn_warp_full_softmax_v12d_fixed2PK6__halfS1_S1_Pfiif --------------------------
	.section	.nv.shared._Z39flashattn_warp_full_softmax_v12d_fixed2PK6__halfS1_S1_Pfiif,"aw",@nobits
	.sectionflags	@""
	.align	2
.nv.shared._Z39flashattn_warp_full_softmax_v12d_fixed2PK6__halfS1_S1_Pfiif:
	.zero		3072


//--------------------- .nv.shared.reserved.0     --------------------------
	.section	.nv.shared.reserved.0,"aw",@nobits
	.weak		__nv_reservedSMEM_offset_0_alias
	.size		__nv_reservedSMEM_offset_0_alias, 0, 64
	.other		__nv_reservedSMEM_offset_0_alias,@"STO_CUDA_RESERVED_SHARED STV_DEFAULT"
__nv_reservedSMEM_offset_0_alias:
	.zero		0
	.zero		64


//--------------------- .nv.constant0._Z39flashattn_warp_full_softmax_v12d_fixed2PK6__halfS1_S1_Pfiif --------------------------
	.section	.nv.constant0._Z39flashattn_warp_full_softmax_v12d_fixed2PK6__halfS1_S1_Pfiif,"a",@progbits
	.sectionflags	@""
	.align	4
.nv.constant0._Z39flashattn_warp_full_softmax_v12d_fixed2PK6__halfS1_S1_Pfiif:
	.zero		940


//--------------------- SYMBOLS --------------------------

	.type		.nv.reservedSmem.offset0,@object
	.size		.nv.reservedSmem.offset0,0x4
	.type		.nv.reservedSmem.cap,@object
	.size		.nv.reservedSmem.cap,0x4
